//
// Generated by NVIDIA NVVM Compiler
//
// Compiler Build ID: CL-36424714
// Cuda compilation tools, release 13.0, V13.0.88
// Based on NVVM 20.0.0
//

.version 9.0
.target sm_100
.address_size 64

	// .globl	_Z11sum_mat_rowPfS_S_ii
// _ZZ16reduce_array_sumPfliS_E17accumulate_result has been demoted
.extern .shared .align 16 .b8 arr_acc[];

.visible .entry _Z11sum_mat_rowPfS_S_ii(
	.param .u64 .ptr .align 1 _Z11sum_mat_rowPfS_S_ii_param_0,
	.param .u64 .ptr .align 1 _Z11sum_mat_rowPfS_S_ii_param_1,
	.param .u64 .ptr .align 1 _Z11sum_mat_rowPfS_S_ii_param_2,
	.param .u32 _Z11sum_mat_rowPfS_S_ii_param_3,
	.param .u32 _Z11sum_mat_rowPfS_S_ii_param_4
)
{
	.reg .pred 	%p<2>;
	.reg .b32 	%r<9>;
	.reg .b32 	%f<4>;
	.reg .b64 	%rd<12>;

	ld.param.u64 	%rd1, [_Z11sum_mat_rowPfS_S_ii_param_0];
	ld.param.u64 	%rd2, [_Z11sum_mat_rowPfS_S_ii_param_1];
	ld.param.u64 	%rd3, [_Z11sum_mat_rowPfS_S_ii_param_2];
	ld.param.u32 	%r3, [_Z11sum_mat_rowPfS_S_ii_param_3];
	ld.param.u32 	%r2, [_Z11sum_mat_rowPfS_S_ii_param_4];
	mul.lo.s32 	%r4, %r2, %r3;
	mov.u32 	%r5, %tid.x;
	mov.u32 	%r6, %ctaid.x;
	mov.u32 	%r7, %ntid.x;
	mad.lo.s32 	%r1, %r6, %r7, %r5;
	setp.ge.s32 	%p1, %r1, %r4;
	@%p1 bra 	$L__BB0_2;
	cvta.to.global.u64 	%rd4, %rd1;
	cvta.to.global.u64 	%rd5, %rd2;
	cvta.to.global.u64 	%rd6, %rd3;
	mul.wide.s32 	%rd7, %r1, 4;
	add.s64 	%rd8, %rd4, %rd7;
	ld.global.f32 	%f1, [%rd8];
	rem.s32 	%r8, %r1, %r2;
	mul.wide.s32 	%rd9, %r8, 4;
	add.s64 	%rd10, %rd5, %rd9;
	ld.global.f32 	%f2, [%rd10];
	add.f32 	%f3, %f1, %f2;
	add.s64 	%rd11, %rd6, %rd7;
	st.global.f32 	[%rd11], %f3;
$L__BB0_2:
	ret;

}
	// .globl	_Z11sum_mat_colPfS_S_ii
.visible .entry _Z11sum_mat_colPfS_S_ii(
	.param .u64 .ptr .align 1 _Z11sum_mat_colPfS_S_ii_param_0,
	.param .u64 .ptr .align 1 _Z11sum_mat_colPfS_S_ii_param_1,
	.param .u64 .ptr .align 1 _Z11sum_mat_colPfS_S_ii_param_2,
	.param .u32 _Z11sum_mat_colPfS_S_ii_param_3,
	.param .u32 _Z11sum_mat_colPfS_S_ii_param_4
)
{
	.reg .pred 	%p<2>;
	.reg .b32 	%r<9>;
	.reg .b32 	%f<4>;
	.reg .b64 	%rd<12>;

	ld.param.u64 	%rd1, [_Z11sum_mat_colPfS_S_ii_param_0];
	ld.param.u64 	%rd2, [_Z11sum_mat_colPfS_S_ii_param_1];
	ld.param.u64 	%rd3, [_Z11sum_mat_colPfS_S_ii_param_2];
	ld.param.u32 	%r3, [_Z11sum_mat_colPfS_S_ii_param_3];
	ld.param.u32 	%r2, [_Z11sum_mat_colPfS_S_ii_param_4];
	mul.lo.s32 	%r4, %r2, %r3;
	mov.u32 	%r5, %tid.x;
	mov.u32 	%r6, %ctaid.x;
	mov.u32 	%r7, %ntid.x;
	mad.lo.s32 	%r1, %r6, %r7, %r5;
	setp.ge.s32 	%p1, %r1, %r4;
	@%p1 bra 	$L__BB1_2;
	cvta.to.global.u64 	%rd4, %rd1;
	cvta.to.global.u64 	%rd5, %rd2;
	cvta.to.global.u64 	%rd6, %rd3;
	mul.wide.s32 	%rd7, %r1, 4;
	add.s64 	%rd8, %rd4, %rd7;
	ld.global.f32 	%f1, [%rd8];
	div.s32 	%r8, %r1, %r2;
	mul.wide.s32 	%rd9, %r8, 4;
	add.s64 	%rd10, %rd5, %rd9;
	ld.global.f32 	%f2, [%rd10];
	add.f32 	%f3, %f1, %f2;
	add.s64 	%rd11, %rd6, %rd7;
	st.global.f32 	[%rd11], %f3;
$L__BB1_2:
	ret;

}
	// .globl	_Z3setPffii
.visible .entry _Z3setPffii(
	.param .u64 .ptr .align 1 _Z3setPffii_param_0,
	.param .f32 _Z3setPffii_param_1,
	.param .u32 _Z3setPffii_param_2,
	.param .u32 _Z3setPffii_param_3
)
{
	.reg .pred 	%p<2>;
	.reg .b32 	%r<8>;
	.reg .b32 	%f<2>;
	.reg .b64 	%rd<5>;

	ld.param.u64 	%rd1, [_Z3setPffii_param_0];
	ld.param.f32 	%f1, [_Z3setPffii_param_1];
	ld.param.u32 	%r2, [_Z3setPffii_param_2];
	ld.param.u32 	%r3, [_Z3setPffii_param_3];
	mul.lo.s32 	%r4, %r3, %r2;
	mov.u32 	%r5, %tid.x;
	mov.u32 	%r6, %ctaid.x;
	mov.u32 	%r7, %ntid.x;
	mad.lo.s32 	%r1, %r6, %r7, %r5;
	setp.ge.s32 	%p1, %r1, %r4;
	@%p1 bra 	$L__BB2_2;
	cvta.to.global.u64 	%rd2, %rd1;
	mul.wide.s32 	%rd3, %r1, 4;
	add.s64 	%rd4, %rd2, %rd3;
	st.global.f32 	[%rd4], %f1;
$L__BB2_2:
	ret;

}
	// .globl	_Z4multPffii
.visible .entry _Z4multPffii(
	.param .u64 .ptr .align 1 _Z4multPffii_param_0,
	.param .f32 _Z4multPffii_param_1,
	.param .u32 _Z4multPffii_param_2,
	.param .u32 _Z4multPffii_param_3
)
{
	.reg .pred 	%p<2>;
	.reg .b32 	%r<8>;
	.reg .b32 	%f<4>;
	.reg .b64 	%rd<5>;

	ld.param.u64 	%rd1, [_Z4multPffii_param_0];
	ld.param.f32 	%f1, [_Z4multPffii_param_1];
	ld.param.u32 	%r2, [_Z4multPffii_param_2];
	ld.param.u32 	%r3, [_Z4multPffii_param_3];
	mul.lo.s32 	%r4, %r3, %r2;
	mov.u32 	%r5, %tid.x;
	mov.u32 	%r6, %ctaid.x;
	mov.u32 	%r7, %ntid.x;
	mad.lo.s32 	%r1, %r6, %r7, %r5;
	setp.ge.s32 	%p1, %r1, %r4;
	@%p1 bra 	$L__BB3_2;
	cvta.to.global.u64 	%rd2, %rd1;
	mul.wide.s32 	%rd3, %r1, 4;
	add.s64 	%rd4, %rd2, %rd3;
	ld.global.f32 	%f2, [%rd4];
	mul.f32 	%f3, %f1, %f2;
	st.global.f32 	[%rd4], %f3;
$L__BB3_2:
	ret;

}
	// .globl	_Z7el_multPfS_S_iii
.visible .entry _Z7el_multPfS_S_iii(
	.param .u64 .ptr .align 1 _Z7el_multPfS_S_iii_param_0,
	.param .u64 .ptr .align 1 _Z7el_multPfS_S_iii_param_1,
	.param .u64 .ptr .align 1 _Z7el_multPfS_S_iii_param_2,
	.param .u32 _Z7el_multPfS_S_iii_param_3,
	.param .u32 _Z7el_multPfS_S_iii_param_4,
	.param .u32 _Z7el_multPfS_S_iii_param_5
)
{
	.reg .pred 	%p<3>;
	.reg .b32 	%r<9>;
	.reg .b32 	%f<8>;
	.reg .b64 	%rd<15>;

	ld.param.u64 	%rd4, [_Z7el_multPfS_S_iii_param_0];
	ld.param.u64 	%rd5, [_Z7el_multPfS_S_iii_param_1];
	ld.param.u64 	%rd6, [_Z7el_multPfS_S_iii_param_2];
	ld.param.u32 	%r2, [_Z7el_multPfS_S_iii_param_3];
	ld.param.u32 	%r3, [_Z7el_multPfS_S_iii_param_4];
	ld.param.u32 	%r4, [_Z7el_multPfS_S_iii_param_5];
	cvta.to.global.u64 	%rd1, %rd6;
	cvta.to.global.u64 	%rd2, %rd5;
	cvta.to.global.u64 	%rd3, %rd4;
	mul.lo.s32 	%r5, %r4, %r3;
	mov.u32 	%r6, %tid.x;
	mov.u32 	%r7, %ctaid.x;
	mov.u32 	%r8, %ntid.x;
	mad.lo.s32 	%r1, %r7, %r8, %r6;
	setp.ge.s32 	%p1, %r1, %r5;
	@%p1 bra 	$L__BB4_4;
	setp.eq.s32 	%p2, %r2, 0;
	@%p2 bra 	$L__BB4_3;
	mul.wide.s32 	%rd7, %r1, 4;
	add.s64 	%rd8, %rd3, %rd7;
	ld.global.f32 	%f1, [%rd8];
	add.s64 	%rd9, %rd2, %rd7;
	ld.global.f32 	%f2, [%rd9];
	add.s64 	%rd10, %rd1, %rd7;
	ld.global.f32 	%f3, [%rd10];
	fma.rn.f32 	%f4, %f1, %f2, %f3;
	st.global.f32 	[%rd10], %f4;
	bra.uni 	$L__BB4_4;
$L__BB4_3:
	mul.wide.s32 	%rd11, %r1, 4;
	add.s64 	%rd12, %rd3, %rd11;
	ld.global.f32 	%f5, [%rd12];
	add.s64 	%rd13, %rd2, %rd11;
	ld.global.f32 	%f6, [%rd13];
	mul.f32 	%f7, %f5, %f6;
	add.s64 	%rd14, %rd1, %rd11;
	st.global.f32 	[%rd14], %f7;
$L__BB4_4:
	ret;

}
	// .globl	_Z6el_divPfS_S_iii
.visible .entry _Z6el_divPfS_S_iii(
	.param .u64 .ptr .align 1 _Z6el_divPfS_S_iii_param_0,
	.param .u64 .ptr .align 1 _Z6el_divPfS_S_iii_param_1,
	.param .u64 .ptr .align 1 _Z6el_divPfS_S_iii_param_2,
	.param .u32 _Z6el_divPfS_S_iii_param_3,
	.param .u32 _Z6el_divPfS_S_iii_param_4,
	.param .u32 _Z6el_divPfS_S_iii_param_5
)
{
	.reg .pred 	%p<3>;
	.reg .b32 	%r<9>;
	.reg .b32 	%f<9>;
	.reg .b64 	%rd<15>;

	ld.param.u64 	%rd4, [_Z6el_divPfS_S_iii_param_0];
	ld.param.u64 	%rd5, [_Z6el_divPfS_S_iii_param_1];
	ld.param.u64 	%rd6, [_Z6el_divPfS_S_iii_param_2];
	ld.param.u32 	%r2, [_Z6el_divPfS_S_iii_param_3];
	ld.param.u32 	%r3, [_Z6el_divPfS_S_iii_param_4];
	ld.param.u32 	%r4, [_Z6el_divPfS_S_iii_param_5];
	cvta.to.global.u64 	%rd1, %rd6;
	cvta.to.global.u64 	%rd2, %rd5;
	cvta.to.global.u64 	%rd3, %rd4;
	mul.lo.s32 	%r5, %r4, %r3;
	mov.u32 	%r6, %tid.x;
	mov.u32 	%r7, %ctaid.x;
	mov.u32 	%r8, %ntid.x;
	mad.lo.s32 	%r1, %r7, %r8, %r6;
	setp.ge.s32 	%p1, %r1, %r5;
	@%p1 bra 	$L__BB5_4;
	setp.eq.s32 	%p2, %r2, 0;
	@%p2 bra 	$L__BB5_3;
	mul.wide.s32 	%rd7, %r1, 4;
	add.s64 	%rd8, %rd3, %rd7;
	ld.global.f32 	%f1, [%rd8];
	add.s64 	%rd9, %rd2, %rd7;
	ld.global.f32 	%f2, [%rd9];
	div.rn.f32 	%f3, %f1, %f2;
	add.s64 	%rd10, %rd1, %rd7;
	ld.global.f32 	%f4, [%rd10];
	add.f32 	%f5, %f4, %f3;
	st.global.f32 	[%rd10], %f5;
	bra.uni 	$L__BB5_4;
$L__BB5_3:
	mul.wide.s32 	%rd11, %r1, 4;
	add.s64 	%rd12, %rd3, %rd11;
	ld.global.f32 	%f6, [%rd12];
	add.s64 	%rd13, %rd2, %rd11;
	ld.global.f32 	%f7, [%rd13];
	div.rn.f32 	%f8, %f6, %f7;
	add.s64 	%rd14, %rd1, %rd11;
	st.global.f32 	[%rd14], %f8;
$L__BB5_4:
	ret;

}
	// .globl	_Z3sumPffii
.visible .entry _Z3sumPffii(
	.param .u64 .ptr .align 1 _Z3sumPffii_param_0,
	.param .f32 _Z3sumPffii_param_1,
	.param .u32 _Z3sumPffii_param_2,
	.param .u32 _Z3sumPffii_param_3
)
{
	.reg .pred 	%p<2>;
	.reg .b32 	%r<8>;
	.reg .b32 	%f<4>;
	.reg .b64 	%rd<5>;

	ld.param.u64 	%rd1, [_Z3sumPffii_param_0];
	ld.param.f32 	%f1, [_Z3sumPffii_param_1];
	ld.param.u32 	%r2, [_Z3sumPffii_param_2];
	ld.param.u32 	%r3, [_Z3sumPffii_param_3];
	mul.lo.s32 	%r4, %r3, %r2;
	mov.u32 	%r5, %tid.x;
	mov.u32 	%r6, %ctaid.x;
	mov.u32 	%r7, %ntid.x;
	mad.lo.s32 	%r1, %r6, %r7, %r5;
	setp.ge.s32 	%p1, %r1, %r4;
	@%p1 bra 	$L__BB6_2;
	cvta.to.global.u64 	%rd2, %rd1;
	mul.wide.s32 	%rd3, %r1, 4;
	add.s64 	%rd4, %rd2, %rd3;
	ld.global.f32 	%f2, [%rd4];
	add.f32 	%f3, %f1, %f2;
	st.global.f32 	[%rd4], %f3;
$L__BB6_2:
	ret;

}
	// .globl	_Z3sumfPffS_S_ii
.visible .entry _Z3sumfPffS_S_ii(
	.param .f32 _Z3sumfPffS_S_ii_param_0,
	.param .u64 .ptr .align 1 _Z3sumfPffS_S_ii_param_1,
	.param .f32 _Z3sumfPffS_S_ii_param_2,
	.param .u64 .ptr .align 1 _Z3sumfPffS_S_ii_param_3,
	.param .u64 .ptr .align 1 _Z3sumfPffS_S_ii_param_4,
	.param .u32 _Z3sumfPffS_S_ii_param_5,
	.param .u32 _Z3sumfPffS_S_ii_param_6
)
{
	.reg .pred 	%p<3>;
	.reg .b32 	%r<7>;
	.reg .b32 	%f<13>;
	.reg .b64 	%rd<15>;

	ld.param.f32 	%f1, [_Z3sumfPffS_S_ii_param_0];
	ld.param.u64 	%rd4, [_Z3sumfPffS_S_ii_param_1];
	ld.param.f32 	%f2, [_Z3sumfPffS_S_ii_param_2];
	ld.param.u64 	%rd5, [_Z3sumfPffS_S_ii_param_3];
	ld.param.u64 	%rd6, [_Z3sumfPffS_S_ii_param_4];
	ld.param.u32 	%r2, [_Z3sumfPffS_S_ii_param_5];
	ld.param.u32 	%r3, [_Z3sumfPffS_S_ii_param_6];
	cvta.to.global.u64 	%rd1, %rd6;
	cvta.to.global.u64 	%rd2, %rd5;
	cvta.to.global.u64 	%rd3, %rd4;
	mov.u32 	%r4, %tid.x;
	mov.u32 	%r5, %ctaid.x;
	mov.u32 	%r6, %ntid.x;
	mad.lo.s32 	%r1, %r5, %r6, %r4;
	setp.ge.s32 	%p1, %r1, %r3;
	@%p1 bra 	$L__BB7_4;
	setp.eq.s32 	%p2, %r2, 0;
	@%p2 bra 	$L__BB7_3;
	mul.wide.s32 	%rd7, %r1, 4;
	add.s64 	%rd8, %rd3, %rd7;
	ld.global.f32 	%f3, [%rd8];
	add.s64 	%rd9, %rd2, %rd7;
	ld.global.f32 	%f4, [%rd9];
	mul.f32 	%f5, %f2, %f4;
	fma.rn.f32 	%f6, %f1, %f3, %f5;
	add.s64 	%rd10, %rd1, %rd7;
	ld.global.f32 	%f7, [%rd10];
	add.f32 	%f8, %f7, %f6;
	st.global.f32 	[%rd10], %f8;
	bra.uni 	$L__BB7_4;
$L__BB7_3:
	mul.wide.s32 	%rd11, %r1, 4;
	add.s64 	%rd12, %rd3, %rd11;
	ld.global.f32 	%f9, [%rd12];
	add.s64 	%rd13, %rd2, %rd11;
	ld.global.f32 	%f10, [%rd13];
	mul.f32 	%f11, %f2, %f10;
	fma.rn.f32 	%f12, %f1, %f9, %f11;
	add.s64 	%rd14, %rd1, %rd11;
	st.global.f32 	[%rd14], %f12;
$L__BB7_4:
	ret;

}
	// .globl	_Z16reduce_array_sumPfliS_
.visible .entry _Z16reduce_array_sumPfliS_(
	.param .u64 .ptr .align 1 _Z16reduce_array_sumPfliS__param_0,
	.param .u64 _Z16reduce_array_sumPfliS__param_1,
	.param .u32 _Z16reduce_array_sumPfliS__param_2,
	.param .u64 .ptr .align 1 _Z16reduce_array_sumPfliS__param_3
)
{
	.reg .pred 	%p<18>;
	.reg .b32 	%r<59>;
	.reg .b32 	%f<107>;
	.reg .b64 	%rd<24>;
	// demoted variable
	.shared .align 4 .b8 _ZZ16reduce_array_sumPfliS_E17accumulate_result[4];
	ld.param.u64 	%rd11, [_Z16reduce_array_sumPfliS__param_0];
	ld.param.u64 	%rd9, [_Z16reduce_array_sumPfliS__param_1];
	ld.param.u32 	%r32, [_Z16reduce_array_sumPfliS__param_2];
	ld.param.u64 	%rd10, [_Z16reduce_array_sumPfliS__param_3];
	cvta.to.global.u64 	%rd1, %rd11;
	mov.u32 	%r33, %tid.x;
	mov.u32 	%r34, %ctaid.x;
	mov.u32 	%r35, %ntid.x;
	mad.lo.s32 	%r1, %r34, %r35, %r33;
	shl.b32 	%r36, %r1, 2;
	mov.u32 	%r55, arr_acc;
	add.s32 	%r2, %r55, %r36;
	mov.b32 	%r38, 0;
	st.shared.u32 	[%r2], %r38;
	setp.ne.s32 	%p1, %r1, 0;
	@%p1 bra 	$L__BB8_2;
	mov.b32 	%r39, 0;
	st.shared.u32 	[_ZZ16reduce_array_sumPfliS_E17accumulate_result], %r39;
$L__BB8_2:
	bar.sync 	0;
	cvt.s64.s32 	%rd12, %r1;
	setp.le.s64 	%p2, %rd9, %rd12;
	@%p2 bra 	$L__BB8_17;
	setp.lt.s32 	%p3, %r32, 1;
	mov.f32 	%f100, 0f00000000;
	@%p3 bra 	$L__BB8_16;
	mul.lo.s32 	%r3, %r32, %r1;
	and.b32  	%r4, %r32, 15;
	setp.lt.u32 	%p4, %r32, 16;
	mov.f32 	%f100, 0f00000000;
	mov.b32 	%r51, 0;
	@%p4 bra 	$L__BB8_7;
	and.b32  	%r51, %r32, 2147483632;
	neg.s32 	%r49, %r51;
	add.s64 	%rd2, %rd1, 32;
	mov.f32 	%f100, 0f00000000;
	mov.u32 	%r48, %r3;
$L__BB8_6:
	.pragma "nounroll";
	mul.wide.s32 	%rd13, %r48, 4;
	add.s64 	%rd14, %rd2, %rd13;
	ld.global.f32 	%f27, [%rd14+-32];
	add.f32 	%f28, %f100, %f27;
	ld.global.f32 	%f29, [%rd14+-28];
	add.f32 	%f30, %f28, %f29;
	ld.global.f32 	%f31, [%rd14+-24];
	add.f32 	%f32, %f30, %f31;
	ld.global.f32 	%f33, [%rd14+-20];
	add.f32 	%f34, %f32, %f33;
	ld.global.f32 	%f35, [%rd14+-16];
	add.f32 	%f36, %f34, %f35;
	ld.global.f32 	%f37, [%rd14+-12];
	add.f32 	%f38, %f36, %f37;
	ld.global.f32 	%f39, [%rd14+-8];
	add.f32 	%f40, %f38, %f39;
	ld.global.f32 	%f41, [%rd14+-4];
	add.f32 	%f42, %f40, %f41;
	ld.global.f32 	%f43, [%rd14];
	add.f32 	%f44, %f42, %f43;
	ld.global.f32 	%f45, [%rd14+4];
	add.f32 	%f46, %f44, %f45;
	ld.global.f32 	%f47, [%rd14+8];
	add.f32 	%f48, %f46, %f47;
	ld.global.f32 	%f49, [%rd14+12];
	add.f32 	%f50, %f48, %f49;
	ld.global.f32 	%f51, [%rd14+16];
	add.f32 	%f52, %f50, %f51;
	ld.global.f32 	%f53, [%rd14+20];
	add.f32 	%f54, %f52, %f53;
	ld.global.f32 	%f55, [%rd14+24];
	add.f32 	%f56, %f54, %f55;
	ld.global.f32 	%f57, [%rd14+28];
	add.f32 	%f100, %f56, %f57;
	add.s32 	%r49, %r49, 16;
	add.s32 	%r48, %r48, 16;
	setp.ne.s32 	%p5, %r49, 0;
	@%p5 bra 	$L__BB8_6;
$L__BB8_7:
	setp.eq.s32 	%p6, %r4, 0;
	@%p6 bra 	$L__BB8_16;
	and.b32  	%r12, %r32, 7;
	setp.lt.u32 	%p7, %r4, 8;
	@%p7 bra 	$L__BB8_10;
	add.s32 	%r41, %r51, %r3;
	mul.wide.s32 	%rd15, %r41, 4;
	add.s64 	%rd16, %rd1, %rd15;
	ld.global.f32 	%f59, [%rd16];
	add.f32 	%f60, %f100, %f59;
	ld.global.f32 	%f61, [%rd16+4];
	add.f32 	%f62, %f60, %f61;
	ld.global.f32 	%f63, [%rd16+8];
	add.f32 	%f64, %f62, %f63;
	ld.global.f32 	%f65, [%rd16+12];
	add.f32 	%f66, %f64, %f65;
	ld.global.f32 	%f67, [%rd16+16];
	add.f32 	%f68, %f66, %f67;
	ld.global.f32 	%f69, [%rd16+20];
	add.f32 	%f70, %f68, %f69;
	ld.global.f32 	%f71, [%rd16+24];
	add.f32 	%f72, %f70, %f71;
	ld.global.f32 	%f73, [%rd16+28];
	add.f32 	%f100, %f72, %f73;
	add.s32 	%r51, %r51, 8;
$L__BB8_10:
	setp.eq.s32 	%p8, %r12, 0;
	@%p8 bra 	$L__BB8_16;
	and.b32  	%r15, %r32, 3;
	setp.lt.u32 	%p9, %r12, 4;
	@%p9 bra 	$L__BB8_13;
	add.s32 	%r42, %r51, %r3;
	mul.wide.s32 	%rd17, %r42, 4;
	add.s64 	%rd18, %rd1, %rd17;
	ld.global.f32 	%f75, [%rd18];
	add.f32 	%f76, %f100, %f75;
	ld.global.f32 	%f77, [%rd18+4];
	add.f32 	%f78, %f76, %f77;
	ld.global.f32 	%f79, [%rd18+8];
	add.f32 	%f80, %f78, %f79;
	ld.global.f32 	%f81, [%rd18+12];
	add.f32 	%f100, %f80, %f81;
	add.s32 	%r51, %r51, 4;
$L__BB8_13:
	setp.eq.s32 	%p10, %r15, 0;
	@%p10 bra 	$L__BB8_16;
	add.s32 	%r54, %r51, %r3;
	neg.s32 	%r53, %r15;
$L__BB8_15:
	.pragma "nounroll";
	mul.wide.s32 	%rd19, %r54, 4;
	add.s64 	%rd20, %rd1, %rd19;
	ld.global.f32 	%f82, [%rd20];
	add.f32 	%f100, %f100, %f82;
	add.s32 	%r54, %r54, 1;
	add.s32 	%r53, %r53, 1;
	setp.ne.s32 	%p11, %r53, 0;
	@%p11 bra 	$L__BB8_15;
$L__BB8_16:
	bar.sync 	0;
	st.shared.f32 	[%r2], %f100;
	bar.sync 	0;
$L__BB8_17:
	setp.ne.s32 	%p12, %r1, 0;
	@%p12 bra 	$L__BB8_27;
	setp.lt.s64 	%p13, %rd9, 1;
	ld.shared.f32 	%f105, [_ZZ16reduce_array_sumPfliS_E17accumulate_result];
	@%p13 bra 	$L__BB8_26;
	and.b64  	%rd23, %rd9, 3;
	setp.lt.u64 	%p14, %rd9, 4;
	mov.b32 	%r57, 0;
	@%p14 bra 	$L__BB8_22;
	and.b64  	%rd22, %rd9, 9223372036854775804;
	mov.b32 	%r57, 0;
$L__BB8_21:
	ld.shared.v4.f32 	{%f84, %f85, %f86, %f87}, [%r55];
	add.f32 	%f88, %f84, %f105;
	add.f32 	%f89, %f85, %f88;
	add.f32 	%f90, %f86, %f89;
	add.f32 	%f105, %f87, %f90;
	add.s32 	%r57, %r57, 4;
	add.s32 	%r55, %r55, 16;
	add.s64 	%rd22, %rd22, -4;
	setp.ne.s64 	%p15, %rd22, 0;
	@%p15 bra 	$L__BB8_21;
$L__BB8_22:
	setp.eq.s64 	%p16, %rd23, 0;
	@%p16 bra 	$L__BB8_25;
	shl.b32 	%r46, %r57, 2;
	mov.u32 	%r47, arr_acc;
	add.s32 	%r58, %r47, %r46;
$L__BB8_24:
	.pragma "nounroll";
	ld.shared.f32 	%f91, [%r58];
	add.f32 	%f105, %f91, %f105;
	add.s32 	%r58, %r58, 4;
	add.s64 	%rd23, %rd23, -1;
	setp.ne.s64 	%p17, %rd23, 0;
	@%p17 bra 	$L__BB8_24;
$L__BB8_25:
	st.shared.f32 	[_ZZ16reduce_array_sumPfliS_E17accumulate_result], %f105;
$L__BB8_26:
	cvta.to.global.u64 	%rd21, %rd10;
	st.global.f32 	[%rd21], %f105;
$L__BB8_27:
	ret;

}
	// .globl	_Z3logPfii
.visible .entry _Z3logPfii(
	.param .u64 .ptr .align 1 _Z3logPfii_param_0,
	.param .u32 _Z3logPfii_param_1,
	.param .u32 _Z3logPfii_param_2
)
{
	.reg .pred 	%p<5>;
	.reg .b32 	%r<12>;
	.reg .b32 	%f<23>;
	.reg .b64 	%rd<5>;

	ld.param.u64 	%rd1, [_Z3logPfii_param_0];
	ld.param.u32 	%r2, [_Z3logPfii_param_1];
	ld.param.u32 	%r3, [_Z3logPfii_param_2];
	mul.lo.s32 	%r4, %r3, %r2;
	mov.u32 	%r5, %tid.x;
	mov.u32 	%r6, %ctaid.x;
	mov.u32 	%r7, %ntid.x;
	mad.lo.s32 	%r1, %r6, %r7, %r5;
	setp.ge.s32 	%p1, %r1, %r4;
	@%p1 bra 	$L__BB9_2;
	cvta.to.global.u64 	%rd2, %rd1;
	mul.wide.s32 	%rd3, %r1, 4;
	add.s64 	%rd4, %rd2, %rd3;
	ld.global.f32 	%f1, [%rd4];
	setp.lt.f32 	%p2, %f1, 0f00800000;
	mul.f32 	%f2, %f1, 0f4B000000;
	selp.f32 	%f3, %f2, %f1, %p2;
	selp.f32 	%f4, 0fC1B80000, 0f00000000, %p2;
	mov.b32 	%r8, %f3;
	add.s32 	%r9, %r8, -1059760811;
	and.b32  	%r10, %r9, -8388608;
	sub.s32 	%r11, %r8, %r10;
	mov.b32 	%f5, %r11;
	cvt.rn.f32.s32 	%f6, %r10;
	fma.rn.f32 	%f7, %f6, 0f34000000, %f4;
	add.f32 	%f8, %f5, 0fBF800000;
	fma.rn.f32 	%f9, %f8, 0fBE055027, 0f3E1039F6;
	fma.rn.f32 	%f10, %f9, %f8, 0fBDF8CDCC;
	fma.rn.f32 	%f11, %f10, %f8, 0f3E0F2955;
	fma.rn.f32 	%f12, %f11, %f8, 0fBE2AD8B9;
	fma.rn.f32 	%f13, %f12, %f8, 0f3E4CED0B;
	fma.rn.f32 	%f14, %f13, %f8, 0fBE7FFF22;
	fma.rn.f32 	%f15, %f14, %f8, 0f3EAAAA78;
	fma.rn.f32 	%f16, %f15, %f8, 0fBF000000;
	mul.f32 	%f17, %f8, %f16;
	fma.rn.f32 	%f18, %f17, %f8, %f8;
	fma.rn.f32 	%f19, %f7, 0f3F317218, %f18;
	setp.gt.u32 	%p3, %r8, 2139095039;
	fma.rn.f32 	%f20, %f3, 0f7F800000, 0f7F800000;
	selp.f32 	%f21, %f20, %f19, %p3;
	setp.eq.f32 	%p4, %f3, 0f00000000;
	selp.f32 	%f22, 0fFF800000, %f21, %p4;
	st.global.f32 	[%rd4], %f22;
$L__BB9_2:
	ret;

}
	// .globl	_Z3expPfii
.visible .entry _Z3expPfii(
	.param .u64 .ptr .align 1 _Z3expPfii_param_0,
	.param .u32 _Z3expPfii_param_1,
	.param .u32 _Z3expPfii_param_2
)
{
	.reg .pred 	%p<2>;
	.reg .b32 	%r<10>;
	.reg .b32 	%f<14>;
	.reg .b64 	%rd<5>;

	ld.param.u64 	%rd1, [_Z3expPfii_param_0];
	ld.param.u32 	%r2, [_Z3expPfii_param_1];
	ld.param.u32 	%r3, [_Z3expPfii_param_2];
	mul.lo.s32 	%r4, %r3, %r2;
	mov.u32 	%r5, %tid.x;
	mov.u32 	%r6, %ctaid.x;
	mov.u32 	%r7, %ntid.x;
	mad.lo.s32 	%r1, %r6, %r7, %r5;
	setp.ge.s32 	%p1, %r1, %r4;
	@%p1 bra 	$L__BB10_2;
	cvta.to.global.u64 	%rd2, %rd1;
	mul.wide.s32 	%rd3, %r1, 4;
	add.s64 	%rd4, %rd2, %rd3;
	ld.global.f32 	%f1, [%rd4];
	fma.rn.f32 	%f2, %f1, 0f3BBB989D, 0f3F000000;
	cvt.sat.f32.f32 	%f3, %f2;
	mov.f32 	%f4, 0f4B400001;
	mov.f32 	%f5, 0f437C0000;
	fma.rm.f32 	%f6, %f3, %f5, %f4;
	add.f32 	%f7, %f6, 0fCB40007F;
	neg.f32 	%f8, %f7;
	fma.rn.f32 	%f9, %f1, 0f3FB8AA3B, %f8;
	fma.rn.f32 	%f10, %f1, 0f32A57060, %f9;
	mov.b32 	%r8, %f6;
	shl.b32 	%r9, %r8, 23;
	mov.b32 	%f11, %r9;
	ex2.approx.ftz.f32 	%f12, %f10;
	mul.f32 	%f13, %f12, %f11;
	st.global.f32 	[%rd4], %f13;
$L__BB10_2:
	ret;

}
	// .globl	_Z4sqrtPfii
.visible .entry _Z4sqrtPfii(
	.param .u64 .ptr .align 1 _Z4sqrtPfii_param_0,
	.param .u32 _Z4sqrtPfii_param_1,
	.param .u32 _Z4sqrtPfii_param_2
)
{
	.reg .pred 	%p<2>;
	.reg .b32 	%r<8>;
	.reg .b32 	%f<3>;
	.reg .b64 	%rd<5>;

	ld.param.u64 	%rd1, [_Z4sqrtPfii_param_0];
	ld.param.u32 	%r2, [_Z4sqrtPfii_param_1];
	ld.param.u32 	%r3, [_Z4sqrtPfii_param_2];
	mul.lo.s32 	%r4, %r3, %r2;
	mov.u32 	%r5, %tid.x;
	mov.u32 	%r6, %ctaid.x;
	mov.u32 	%r7, %ntid.x;
	mad.lo.s32 	%r1, %r6, %r7, %r5;
	setp.ge.s32 	%p1, %r1, %r4;
	@%p1 bra 	$L__BB11_2;
	cvta.to.global.u64 	%rd2, %rd1;
	mul.wide.s32 	%rd3, %r1, 4;
	add.s64 	%rd4, %rd2, %rd3;
	ld.global.f32 	%f1, [%rd4];
	sqrt.rn.f32 	%f2, %f1;
	st.global.f32 	[%rd4], %f2;
$L__BB11_2:
	ret;

}
	// .globl	_Z3sqrPfii
.visible .entry _Z3sqrPfii(
	.param .u64 .ptr .align 1 _Z3sqrPfii_param_0,
	.param .u32 _Z3sqrPfii_param_1,
	.param .u32 _Z3sqrPfii_param_2
)
{
	.reg .pred 	%p<2>;
	.reg .b32 	%r<8>;
	.reg .b32 	%f<3>;
	.reg .b64 	%rd<5>;

	ld.param.u64 	%rd1, [_Z3sqrPfii_param_0];
	ld.param.u32 	%r2, [_Z3sqrPfii_param_1];
	ld.param.u32 	%r3, [_Z3sqrPfii_param_2];
	mul.lo.s32 	%r4, %r3, %r2;
	mov.u32 	%r5, %tid.x;
	mov.u32 	%r6, %ctaid.x;
	mov.u32 	%r7, %ntid.x;
	mad.lo.s32 	%r1, %r6, %r7, %r5;
	setp.ge.s32 	%p1, %r1, %r4;
	@%p1 bra 	$L__BB12_2;
	cvta.to.global.u64 	%rd2, %rd1;
	mul.wide.s32 	%rd3, %r1, 4;
	add.s64 	%rd4, %rd2, %rd3;
	ld.global.f32 	%f1, [%rd4];
	mul.f32 	%f2, %f1, %f1;
	st.global.f32 	[%rd4], %f2;
$L__BB12_2:
	ret;

}
	// .globl	_Z4maskPffii
.visible .entry _Z4maskPffii(
	.param .u64 .ptr .align 1 _Z4maskPffii_param_0,
	.param .f32 _Z4maskPffii_param_1,
	.param .u32 _Z4maskPffii_param_2,
	.param .u32 _Z4maskPffii_param_3
)
{
	.reg .pred 	%p<3>;
	.reg .b32 	%r<8>;
	.reg .b32 	%f<4>;
	.reg .b64 	%rd<5>;

	ld.param.u64 	%rd1, [_Z4maskPffii_param_0];
	ld.param.f32 	%f1, [_Z4maskPffii_param_1];
	ld.param.u32 	%r2, [_Z4maskPffii_param_2];
	ld.param.u32 	%r3, [_Z4maskPffii_param_3];
	mul.lo.s32 	%r4, %r3, %r2;
	mov.u32 	%r5, %tid.x;
	mov.u32 	%r6, %ctaid.x;
	mov.u32 	%r7, %ntid.x;
	mad.lo.s32 	%r1, %r6, %r7, %r5;
	setp.ge.s32 	%p1, %r1, %r4;
	@%p1 bra 	$L__BB13_2;
	cvta.to.global.u64 	%rd2, %rd1;
	mul.wide.s32 	%rd3, %r1, 4;
	add.s64 	%rd4, %rd2, %rd3;
	ld.global.f32 	%f2, [%rd4];
	setp.lt.f32 	%p2, %f2, %f1;
	selp.f32 	%f3, 0f3F800000, 0f00000000, %p2;
	st.global.f32 	[%rd4], %f3;
$L__BB13_2:
	ret;

}
	// .globl	_Z12reduce_sum2DPfS_iii
.visible .entry _Z12reduce_sum2DPfS_iii(
	.param .u64 .ptr .align 1 _Z12reduce_sum2DPfS_iii_param_0,
	.param .u64 .ptr .align 1 _Z12reduce_sum2DPfS_iii_param_1,
	.param .u32 _Z12reduce_sum2DPfS_iii_param_2,
	.param .u32 _Z12reduce_sum2DPfS_iii_param_3,
	.param .u32 _Z12reduce_sum2DPfS_iii_param_4
)
{
	.reg .pred 	%p<3>;
	.reg .b32 	%r<11>;
	.reg .b32 	%f<7>;
	.reg .b64 	%rd<13>;

	ld.param.u64 	%rd3, [_Z12reduce_sum2DPfS_iii_param_0];
	ld.param.u64 	%rd4, [_Z12reduce_sum2DPfS_iii_param_1];
	ld.param.u32 	%r4, [_Z12reduce_sum2DPfS_iii_param_2];
	ld.param.u32 	%r2, [_Z12reduce_sum2DPfS_iii_param_3];
	ld.param.u32 	%r3, [_Z12reduce_sum2DPfS_iii_param_4];
	cvta.to.global.u64 	%rd1, %rd4;
	cvta.to.global.u64 	%rd2, %rd3;
	mul.lo.s32 	%r5, %r2, %r4;
	mov.u32 	%r6, %tid.x;
	mov.u32 	%r7, %ctaid.x;
	mov.u32 	%r8, %ntid.x;
	mad.lo.s32 	%r1, %r7, %r8, %r6;
	setp.ge.s32 	%p1, %r1, %r5;
	@%p1 bra 	$L__BB14_4;
	setp.ne.s32 	%p2, %r3, 0;
	@%p2 bra 	$L__BB14_3;
	mul.wide.s32 	%rd9, %r1, 4;
	add.s64 	%rd10, %rd2, %rd9;
	ld.global.f32 	%f4, [%rd10];
	rem.s32 	%r10, %r1, %r2;
	mul.wide.s32 	%rd11, %r10, 4;
	add.s64 	%rd12, %rd1, %rd11;
	ld.global.f32 	%f5, [%rd12];
	add.f32 	%f6, %f4, %f5;
	st.global.f32 	[%rd12], %f6;
	bra.uni 	$L__BB14_4;
$L__BB14_3:
	mul.wide.s32 	%rd5, %r1, 4;
	add.s64 	%rd6, %rd2, %rd5;
	ld.global.f32 	%f1, [%rd6];
	div.s32 	%r9, %r1, %r2;
	mul.wide.s32 	%rd7, %r9, 4;
	add.s64 	%rd8, %rd1, %rd7;
	ld.global.f32 	%f2, [%rd8];
	add.f32 	%f3, %f1, %f2;
	st.global.f32 	[%rd8], %f3;
$L__BB14_4:
	ret;

}
	// .globl	_Z4centPfS_S_i
.visible .entry _Z4centPfS_S_i(
	.param .u64 .ptr .align 1 _Z4centPfS_S_i_param_0,
	.param .u64 .ptr .align 1 _Z4centPfS_S_i_param_1,
	.param .u64 .ptr .align 1 _Z4centPfS_S_i_param_2,
	.param .u32 _Z4centPfS_S_i_param_3
)
{
	.reg .pred 	%p<11>;
	.reg .b32 	%r<39>;
	.reg .b32 	%f<30>;
	.reg .b64 	%rd<11>;
	.reg .b64 	%fd<56>;

	ld.param.u64 	%rd4, [_Z4centPfS_S_i_param_0];
	ld.param.u64 	%rd5, [_Z4centPfS_S_i_param_1];
	ld.param.u64 	%rd6, [_Z4centPfS_S_i_param_2];
	ld.param.u32 	%r12, [_Z4centPfS_S_i_param_3];
	mov.u32 	%r13, %tid.x;
	mov.u32 	%r14, %ctaid.x;
	mov.u32 	%r15, %ntid.x;
	mad.lo.s32 	%r1, %r14, %r15, %r13;
	setp.ge.s32 	%p1, %r1, %r12;
	@%p1 bra 	$L__BB15_12;
	cvta.to.global.u64 	%rd7, %rd5;
	cvta.to.global.u64 	%rd8, %rd6;
	cvta.to.global.u64 	%rd9, %rd4;
	mul.wide.s32 	%rd10, %r1, 4;
	add.s64 	%rd1, %rd8, %rd10;
	mov.b32 	%r16, 0;
	st.global.u32 	[%rd1], %r16;
	add.s64 	%rd2, %rd9, %rd10;
	ld.global.f32 	%f29, [%rd2];
	setp.eq.f32 	%p2, %f29, 0f00000000;
	add.s64 	%rd3, %rd7, %rd10;
	mov.f64 	%fd52, 0d0000000000000000;
	@%p2 bra 	$L__BB15_3;
	ld.global.f32 	%f4, [%rd3];
	setp.lt.f32 	%p3, %f4, 0f00800000;
	mul.f32 	%f5, %f4, 0f4B000000;
	selp.f32 	%f6, %f5, %f4, %p3;
	selp.f32 	%f7, 0fC1B80000, 0f00000000, %p3;
	mov.b32 	%r17, %f6;
	add.s32 	%r18, %r17, -1059760811;
	and.b32  	%r19, %r18, -8388608;
	sub.s32 	%r20, %r17, %r19;
	mov.b32 	%f8, %r20;
	cvt.rn.f32.s32 	%f9, %r19;
	fma.rn.f32 	%f10, %f9, 0f34000000, %f7;
	add.f32 	%f11, %f8, 0fBF800000;
	fma.rn.f32 	%f12, %f11, 0fBE055027, 0f3E1039F6;
	fma.rn.f32 	%f13, %f12, %f11, 0fBDF8CDCC;
	fma.rn.f32 	%f14, %f13, %f11, 0f3E0F2955;
	fma.rn.f32 	%f15, %f14, %f11, 0fBE2AD8B9;
	fma.rn.f32 	%f16, %f15, %f11, 0f3E4CED0B;
	fma.rn.f32 	%f17, %f16, %f11, 0fBE7FFF22;
	fma.rn.f32 	%f18, %f17, %f11, 0f3EAAAA78;
	fma.rn.f32 	%f19, %f18, %f11, 0fBF000000;
	mul.f32 	%f20, %f11, %f19;
	fma.rn.f32 	%f21, %f20, %f11, %f11;
	fma.rn.f32 	%f22, %f10, 0f3F317218, %f21;
	setp.gt.u32 	%p4, %r17, 2139095039;
	fma.rn.f32 	%f23, %f6, 0f7F800000, 0f7F800000;
	selp.f32 	%f24, %f23, %f22, %p4;
	setp.eq.f32 	%p5, %f6, 0f00000000;
	selp.f32 	%f25, 0fFF800000, %f24, %p5;
	fma.rn.f32 	%f26, %f29, %f25, 0f00000000;
	st.global.f32 	[%rd1], %f26;
	ld.global.f32 	%f29, [%rd2];
	cvt.f64.f32 	%fd52, %f26;
$L__BB15_3:
	setp.eq.f32 	%p6, %f29, 0f3F800000;
	@%p6 bra 	$L__BB15_12;
	cvt.f64.f32 	%fd3, %f29;
	ld.global.f32 	%f27, [%rd3];
	cvt.f64.f32 	%fd14, %f27;
	mov.f64 	%fd15, 0d3FF0000000000000;
	sub.f64 	%fd53, %fd15, %fd14;
	{
	.reg .b32 %temp; 
	mov.b64 	{%temp, %r35}, %fd53;
	}
	{
	.reg .b32 %temp; 
	mov.b64 	{%r36, %temp}, %fd53;
	}
	setp.gt.s32 	%p7, %r35, 1048575;
	mov.b32 	%r37, -1023;
	@%p7 bra 	$L__BB15_6;
	mul.f64 	%fd53, %fd53, 0d4350000000000000;
	{
	.reg .b32 %temp; 
	mov.b64 	{%temp, %r35}, %fd53;
	}
	{
	.reg .b32 %temp; 
	mov.b64 	{%r36, %temp}, %fd53;
	}
	mov.b32 	%r37, -1077;
$L__BB15_6:
	add.s32 	%r23, %r35, -1;
	setp.gt.u32 	%p8, %r23, 2146435070;
	@%p8 bra 	$L__BB15_10;
	shr.u32 	%r26, %r35, 20;
	add.s32 	%r38, %r37, %r26;
	and.b32  	%r27, %r35, 1048575;
	or.b32  	%r28, %r27, 1072693248;
	mov.b64 	%fd54, {%r36, %r28};
	setp.lt.u32 	%p10, %r28, 1073127583;
	@%p10 bra 	$L__BB15_9;
	{
	.reg .b32 %temp; 
	mov.b64 	{%r29, %temp}, %fd54;
	}
	{
	.reg .b32 %temp; 
	mov.b64 	{%temp, %r30}, %fd54;
	}
	add.s32 	%r31, %r30, -1048576;
	mov.b64 	%fd54, {%r29, %r31};
	add.s32 	%r38, %r38, 1;
$L__BB15_9:
	add.f64 	%fd17, %fd54, 0dBFF0000000000000;
	add.f64 	%fd18, %fd54, 0d3FF0000000000000;
	rcp.approx.ftz.f64 	%fd19, %fd18;
	neg.f64 	%fd20, %fd18;
	fma.rn.f64 	%fd21, %fd20, %fd19, 0d3FF0000000000000;
	fma.rn.f64 	%fd22, %fd21, %fd21, %fd21;
	fma.rn.f64 	%fd23, %fd22, %fd19, %fd19;
	mul.f64 	%fd24, %fd17, %fd23;
	fma.rn.f64 	%fd25, %fd17, %fd23, %fd24;
	mul.f64 	%fd26, %fd25, %fd25;
	fma.rn.f64 	%fd27, %fd26, 0d3EB1380B3AE80F1E, 0d3ED0EE258B7A8B04;
	fma.rn.f64 	%fd28, %fd27, %fd26, 0d3EF3B2669F02676F;
	fma.rn.f64 	%fd29, %fd28, %fd26, 0d3F1745CBA9AB0956;
	fma.rn.f64 	%fd30, %fd29, %fd26, 0d3F3C71C72D1B5154;
	fma.rn.f64 	%fd31, %fd30, %fd26, 0d3F624924923BE72D;
	fma.rn.f64 	%fd32, %fd31, %fd26, 0d3F8999999999A3C4;
	fma.rn.f64 	%fd33, %fd32, %fd26, 0d3FB5555555555554;
	sub.f64 	%fd34, %fd17, %fd25;
	add.f64 	%fd35, %fd34, %fd34;
	neg.f64 	%fd36, %fd25;
	fma.rn.f64 	%fd37, %fd36, %fd17, %fd35;
	mul.f64 	%fd38, %fd23, %fd37;
	mul.f64 	%fd39, %fd26, %fd33;
	fma.rn.f64 	%fd40, %fd39, %fd25, %fd38;
	xor.b32  	%r32, %r38, -2147483648;
	mov.b32 	%r33, 1127219200;
	mov.b64 	%fd41, {%r32, %r33};
	mov.b32 	%r34, -2147483648;
	mov.b64 	%fd42, {%r34, %r33};
	sub.f64 	%fd43, %fd41, %fd42;
	fma.rn.f64 	%fd44, %fd43, 0d3FE62E42FEFA39EF, %fd25;
	fma.rn.f64 	%fd45, %fd43, 0dBFE62E42FEFA39EF, %fd44;
	sub.f64 	%fd46, %fd45, %fd25;
	sub.f64 	%fd47, %fd40, %fd46;
	fma.rn.f64 	%fd48, %fd43, 0d3C7ABC9E3B39803F, %fd47;
	add.f64 	%fd55, %fd44, %fd48;
	bra.uni 	$L__BB15_11;
$L__BB15_10:
	fma.rn.f64 	%fd16, %fd53, 0d7FF0000000000000, 0d7FF0000000000000;
	{
	.reg .b32 %temp; 
	mov.b64 	{%temp, %r24}, %fd53;
	}
	and.b32  	%r25, %r24, 2147483647;
	setp.eq.s32 	%p9, %r25, 0;
	selp.f64 	%fd55, 0dFFF0000000000000, %fd16, %p9;
$L__BB15_11:
	mov.f64 	%fd49, 0d3FF0000000000000;
	sub.f64 	%fd50, %fd49, %fd3;
	fma.rn.f64 	%fd51, %fd50, %fd55, %fd52;
	cvt.rn.f32.f64 	%f28, %fd51;
	st.global.f32 	[%rd1], %f28;
$L__BB15_12:
	ret;

}
	// .globl	_Z8accuracyPfS_S_ilPi
.visible .entry _Z8accuracyPfS_S_ilPi(
	.param .u64 .ptr .align 1 _Z8accuracyPfS_S_ilPi_param_0,
	.param .u64 .ptr .align 1 _Z8accuracyPfS_S_ilPi_param_1,
	.param .u64 .ptr .align 1 _Z8accuracyPfS_S_ilPi_param_2,
	.param .u32 _Z8accuracyPfS_S_ilPi_param_3,
	.param .u64 _Z8accuracyPfS_S_ilPi_param_4,
	.param .u64 .ptr .align 1 _Z8accuracyPfS_S_ilPi_param_5
)
{
	.reg .pred 	%p<42>;
	.reg .b32 	%r<145>;
	.reg .b32 	%f<56>;
	.reg .b64 	%rd<28>;

	ld.param.u64 	%rd6, [_Z8accuracyPfS_S_ilPi_param_0];
	ld.param.u64 	%rd7, [_Z8accuracyPfS_S_ilPi_param_1];
	ld.param.u64 	%rd4, [_Z8accuracyPfS_S_ilPi_param_2];
	ld.param.u32 	%r45, [_Z8accuracyPfS_S_ilPi_param_3];
	ld.param.u64 	%rd8, [_Z8accuracyPfS_S_ilPi_param_4];
	ld.param.u64 	%rd5, [_Z8accuracyPfS_S_ilPi_param_5];
	cvta.to.global.u64 	%rd9, %rd7;
	cvta.to.global.u64 	%rd10, %rd6;
	mov.u32 	%r46, %tid.x;
	mov.u32 	%r47, %ctaid.x;
	mov.u32 	%r48, %ntid.x;
	mad.lo.s32 	%r49, %r47, %r48, %r46;
	mul.lo.s32 	%r50, %r45, %r49;
	mul.wide.s32 	%rd11, %r50, 4;
	add.s64 	%rd1, %rd10, %rd11;
	ld.global.f32 	%f9, [%rd1];
	cvt.rzi.s32.f32 	%r136, %f9;
	add.s64 	%rd2, %rd9, %rd11;
	ld.global.f32 	%f54, [%rd2];
	cvt.s64.s32 	%rd3, %r49;
	setp.le.s64 	%p1, %rd8, %rd3;
	@%p1 bra 	$L__BB16_15;
	setp.lt.s32 	%p2, %r45, 2;
	mov.b32 	%r143, 0;
	mov.u32 	%r144, %r143;
	@%p2 bra 	$L__BB16_14;
	add.s32 	%r2, %r45, -1;
	add.s32 	%r55, %r45, -2;
	and.b32  	%r3, %r2, 7;
	setp.lt.u32 	%p3, %r55, 7;
	mov.b32 	%r144, 0;
	mov.b32 	%r133, 1;
	mov.u32 	%r143, %r144;
	@%p3 bra 	$L__BB16_6;
	and.b32  	%r4, %r2, -8;
	mov.b32 	%r121, 0;
	mov.u32 	%r144, %r121;
	mov.u32 	%r143, %r121;
$L__BB16_4:
	.pragma "nounroll";
	add.s32 	%r57, %r121, 1;
	mul.wide.s32 	%rd12, %r57, 4;
	add.s64 	%rd13, %rd1, %rd12;
	ld.global.f32 	%f10, [%rd13];
	cvt.rzi.s32.f32 	%r58, %f10;
	add.s64 	%rd14, %rd2, %rd12;
	ld.global.f32 	%f11, [%rd14];
	setp.gt.s32 	%p4, %r58, %r136;
	max.s32 	%r59, %r58, %r136;
	selp.b32 	%r60, %r57, %r143, %p4;
	setp.gt.f32 	%p5, %f11, %f54;
	selp.f32 	%f12, %f11, %f54, %p5;
	selp.b32 	%r61, %r57, %r144, %p5;
	ld.global.f32 	%f13, [%rd13+4];
	cvt.rzi.s32.f32 	%r62, %f13;
	ld.global.f32 	%f14, [%rd14+4];
	setp.gt.s32 	%p6, %r62, %r59;
	max.s32 	%r63, %r62, %r59;
	add.s32 	%r64, %r121, 2;
	selp.b32 	%r65, %r64, %r60, %p6;
	setp.gt.f32 	%p7, %f14, %f12;
	selp.f32 	%f15, %f14, %f12, %p7;
	selp.b32 	%r66, %r64, %r61, %p7;
	ld.global.f32 	%f16, [%rd13+8];
	cvt.rzi.s32.f32 	%r67, %f16;
	ld.global.f32 	%f17, [%rd14+8];
	setp.gt.s32 	%p8, %r67, %r63;
	max.s32 	%r68, %r67, %r63;
	add.s32 	%r69, %r121, 3;
	selp.b32 	%r70, %r69, %r65, %p8;
	setp.gt.f32 	%p9, %f17, %f15;
	selp.f32 	%f18, %f17, %f15, %p9;
	selp.b32 	%r71, %r69, %r66, %p9;
	ld.global.f32 	%f19, [%rd13+12];
	cvt.rzi.s32.f32 	%r72, %f19;
	ld.global.f32 	%f20, [%rd14+12];
	setp.gt.s32 	%p10, %r72, %r68;
	max.s32 	%r73, %r72, %r68;
	add.s32 	%r74, %r121, 4;
	selp.b32 	%r75, %r74, %r70, %p10;
	setp.gt.f32 	%p11, %f20, %f18;
	selp.f32 	%f21, %f20, %f18, %p11;
	selp.b32 	%r76, %r74, %r71, %p11;
	ld.global.f32 	%f22, [%rd13+16];
	cvt.rzi.s32.f32 	%r77, %f22;
	ld.global.f32 	%f23, [%rd14+16];
	setp.gt.s32 	%p12, %r77, %r73;
	max.s32 	%r78, %r77, %r73;
	add.s32 	%r79, %r121, 5;
	selp.b32 	%r80, %r79, %r75, %p12;
	setp.gt.f32 	%p13, %f23, %f21;
	selp.f32 	%f24, %f23, %f21, %p13;
	selp.b32 	%r81, %r79, %r76, %p13;
	ld.global.f32 	%f25, [%rd13+20];
	cvt.rzi.s32.f32 	%r82, %f25;
	ld.global.f32 	%f26, [%rd14+20];
	setp.gt.s32 	%p14, %r82, %r78;
	max.s32 	%r83, %r82, %r78;
	add.s32 	%r84, %r121, 6;
	selp.b32 	%r85, %r84, %r80, %p14;
	setp.gt.f32 	%p15, %f26, %f24;
	selp.f32 	%f27, %f26, %f24, %p15;
	selp.b32 	%r86, %r84, %r81, %p15;
	ld.global.f32 	%f28, [%rd13+24];
	cvt.rzi.s32.f32 	%r87, %f28;
	ld.global.f32 	%f29, [%rd14+24];
	setp.gt.s32 	%p16, %r87, %r83;
	max.s32 	%r88, %r87, %r83;
	add.s32 	%r89, %r121, 7;
	selp.b32 	%r90, %r89, %r85, %p16;
	setp.gt.f32 	%p17, %f29, %f27;
	selp.f32 	%f30, %f29, %f27, %p17;
	selp.b32 	%r91, %r89, %r86, %p17;
	ld.global.f32 	%f31, [%rd13+28];
	cvt.rzi.s32.f32 	%r92, %f31;
	ld.global.f32 	%f32, [%rd14+28];
	setp.gt.s32 	%p18, %r92, %r88;
	max.s32 	%r136, %r92, %r88;
	add.s32 	%r121, %r121, 8;
	selp.b32 	%r143, %r121, %r90, %p18;
	setp.gt.f32 	%p19, %f32, %f30;
	selp.f32 	%f54, %f32, %f30, %p19;
	selp.b32 	%r144, %r121, %r91, %p19;
	setp.ne.s32 	%p20, %r121, %r4;
	@%p20 bra 	$L__BB16_4;
	add.s32 	%r133, %r121, 1;
$L__BB16_6:
	setp.eq.s32 	%p21, %r3, 0;
	@%p21 bra 	$L__BB16_14;
	and.b32  	%r20, %r2, 3;
	setp.lt.u32 	%p22, %r3, 4;
	@%p22 bra 	$L__BB16_9;
	mul.wide.s32 	%rd15, %r133, 4;
	add.s64 	%rd16, %rd1, %rd15;
	ld.global.f32 	%f33, [%rd16];
	cvt.rzi.s32.f32 	%r94, %f33;
	add.s64 	%rd17, %rd2, %rd15;
	ld.global.f32 	%f34, [%rd17];
	setp.gt.s32 	%p23, %r94, %r136;
	max.s32 	%r95, %r94, %r136;
	selp.b32 	%r96, %r133, %r143, %p23;
	setp.gt.f32 	%p24, %f34, %f54;
	selp.f32 	%f35, %f34, %f54, %p24;
	selp.b32 	%r97, %r133, %r144, %p24;
	add.s32 	%r98, %r133, 1;
	ld.global.f32 	%f36, [%rd16+4];
	cvt.rzi.s32.f32 	%r99, %f36;
	ld.global.f32 	%f37, [%rd17+4];
	setp.gt.s32 	%p25, %r99, %r95;
	max.s32 	%r100, %r99, %r95;
	selp.b32 	%r101, %r98, %r96, %p25;
	setp.gt.f32 	%p26, %f37, %f35;
	selp.f32 	%f38, %f37, %f35, %p26;
	selp.b32 	%r102, %r98, %r97, %p26;
	add.s32 	%r103, %r133, 2;
	ld.global.f32 	%f39, [%rd16+8];
	cvt.rzi.s32.f32 	%r104, %f39;
	ld.global.f32 	%f40, [%rd17+8];
	setp.gt.s32 	%p27, %r104, %r100;
	max.s32 	%r105, %r104, %r100;
	selp.b32 	%r106, %r103, %r101, %p27;
	setp.gt.f32 	%p28, %f40, %f38;
	selp.f32 	%f41, %f40, %f38, %p28;
	selp.b32 	%r107, %r103, %r102, %p28;
	add.s32 	%r108, %r133, 3;
	ld.global.f32 	%f42, [%rd16+12];
	cvt.rzi.s32.f32 	%r109, %f42;
	ld.global.f32 	%f43, [%rd17+12];
	setp.gt.s32 	%p29, %r109, %r105;
	max.s32 	%r136, %r109, %r105;
	selp.b32 	%r143, %r108, %r106, %p29;
	setp.gt.f32 	%p30, %f43, %f41;
	selp.f32 	%f54, %f43, %f41, %p30;
	selp.b32 	%r144, %r108, %r107, %p30;
	add.s32 	%r133, %r133, 4;
$L__BB16_9:
	setp.eq.s32 	%p31, %r20, 0;
	@%p31 bra 	$L__BB16_14;
	setp.eq.s32 	%p32, %r20, 1;
	@%p32 bra 	$L__BB16_12;
	mul.wide.s32 	%rd18, %r133, 4;
	add.s64 	%rd19, %rd1, %rd18;
	ld.global.f32 	%f44, [%rd19];
	cvt.rzi.s32.f32 	%r111, %f44;
	add.s64 	%rd20, %rd2, %rd18;
	ld.global.f32 	%f45, [%rd20];
	setp.gt.s32 	%p33, %r111, %r136;
	max.s32 	%r112, %r111, %r136;
	selp.b32 	%r113, %r133, %r143, %p33;
	setp.gt.f32 	%p34, %f45, %f54;
	selp.f32 	%f46, %f45, %f54, %p34;
	selp.b32 	%r114, %r133, %r144, %p34;
	add.s32 	%r115, %r133, 1;
	ld.global.f32 	%f47, [%rd19+4];
	cvt.rzi.s32.f32 	%r116, %f47;
	ld.global.f32 	%f48, [%rd20+4];
	setp.gt.s32 	%p35, %r116, %r112;
	max.s32 	%r136, %r116, %r112;
	selp.b32 	%r143, %r115, %r113, %p35;
	setp.gt.f32 	%p36, %f48, %f46;
	selp.f32 	%f54, %f48, %f46, %p36;
	selp.b32 	%r144, %r115, %r114, %p36;
	add.s32 	%r133, %r133, 2;
$L__BB16_12:
	and.b32  	%r117, %r2, 1;
	setp.eq.b32 	%p37, %r117, 1;
	not.pred 	%p38, %p37;
	@%p38 bra 	$L__BB16_14;
	mul.wide.s32 	%rd21, %r133, 4;
	add.s64 	%rd22, %rd1, %rd21;
	ld.global.f32 	%f49, [%rd22];
	cvt.rzi.s32.f32 	%r118, %f49;
	add.s64 	%rd23, %rd2, %rd21;
	ld.global.f32 	%f50, [%rd23];
	setp.gt.s32 	%p39, %r118, %r136;
	selp.b32 	%r143, %r133, %r143, %p39;
	setp.gt.f32 	%p40, %f50, %f54;
	selp.b32 	%r144, %r133, %r144, %p40;
$L__BB16_14:
	cvt.rn.f32.u32 	%f51, %r143;
	cvta.to.global.u64 	%rd24, %rd4;
	shl.b64 	%rd25, %rd3, 2;
	add.s64 	%rd26, %rd24, %rd25;
	st.global.f32 	[%rd26], %f51;
	setp.eq.s32 	%p41, %r143, %r144;
	selp.u32 	%r119, 1, 0, %p41;
	cvta.to.global.u64 	%rd27, %rd5;
	atom.global.add.u32 	%r120, [%rd27], %r119;
$L__BB16_15:
	ret;

}
	// .globl	_Z4reluPfS_i
.visible .entry _Z4reluPfS_i(
	.param .u64 .ptr .align 1 _Z4reluPfS_i_param_0,
	.param .u64 .ptr .align 1 _Z4reluPfS_i_param_1,
	.param .u32 _Z4reluPfS_i_param_2
)
{
	.reg .pred 	%p<3>;
	.reg .b32 	%r<7>;
	.reg .b32 	%f<2>;
	.reg .b64 	%rd<11>;

	ld.param.u64 	%rd2, [_Z4reluPfS_i_param_0];
	ld.param.u64 	%rd3, [_Z4reluPfS_i_param_1];
	ld.param.u32 	%r2, [_Z4reluPfS_i_param_2];
	cvta.to.global.u64 	%rd1, %rd3;
	mov.u32 	%r3, %tid.x;
	mov.u32 	%r4, %ctaid.x;
	mov.u32 	%r5, %ntid.x;
	mad.lo.s32 	%r1, %r4, %r5, %r3;
	setp.ge.s32 	%p1, %r1, %r2;
	@%p1 bra 	$L__BB17_4;
	cvta.to.global.u64 	%rd4, %rd2;
	mul.wide.s32 	%rd5, %r1, 4;
	add.s64 	%rd6, %rd4, %rd5;
	ld.global.f32 	%f1, [%rd6];
	setp.leu.f32 	%p2, %f1, 0f00000000;
	@%p2 bra 	$L__BB17_3;
	add.s64 	%rd10, %rd1, %rd5;
	st.global.f32 	[%rd10], %f1;
	bra.uni 	$L__BB17_4;
$L__BB17_3:
	add.s64 	%rd8, %rd1, %rd5;
	mov.b32 	%r6, 0;
	st.global.u32 	[%rd8], %r6;
$L__BB17_4:
	ret;

}
	// .globl	_Z6d_reluPfS_S_i
.visible .entry _Z6d_reluPfS_S_i(
	.param .u64 .ptr .align 1 _Z6d_reluPfS_S_i_param_0,
	.param .u64 .ptr .align 1 _Z6d_reluPfS_S_i_param_1,
	.param .u64 .ptr .align 1 _Z6d_reluPfS_S_i_param_2,
	.param .u32 _Z6d_reluPfS_S_i_param_3
)
{
	.reg .pred 	%p<3>;
	.reg .b32 	%r<7>;
	.reg .b32 	%f<3>;
	.reg .b64 	%rd<14>;

	ld.param.u64 	%rd2, [_Z6d_reluPfS_S_i_param_0];
	ld.param.u64 	%rd3, [_Z6d_reluPfS_S_i_param_1];
	ld.param.u64 	%rd4, [_Z6d_reluPfS_S_i_param_2];
	ld.param.u32 	%r2, [_Z6d_reluPfS_S_i_param_3];
	cvta.to.global.u64 	%rd1, %rd4;
	mov.u32 	%r3, %tid.x;
	mov.u32 	%r4, %ctaid.x;
	mov.u32 	%r5, %ntid.x;
	mad.lo.s32 	%r1, %r4, %r5, %r3;
	setp.ge.s32 	%p1, %r1, %r2;
	@%p1 bra 	$L__BB18_4;
	cvta.to.global.u64 	%rd5, %rd3;
	mul.wide.s32 	%rd6, %r1, 4;
	add.s64 	%rd7, %rd5, %rd6;
	ld.global.f32 	%f1, [%rd7];
	setp.leu.f32 	%p2, %f1, 0f00000000;
	@%p2 bra 	$L__BB18_3;
	cvta.to.global.u64 	%rd10, %rd2;
	add.s64 	%rd12, %rd10, %rd6;
	ld.global.f32 	%f2, [%rd12];
	add.s64 	%rd13, %rd1, %rd6;
	st.global.f32 	[%rd13], %f2;
	bra.uni 	$L__BB18_4;
$L__BB18_3:
	add.s64 	%rd9, %rd1, %rd6;
	mov.b32 	%r6, 0;
	st.global.u32 	[%rd9], %r6;
$L__BB18_4:
	ret;

}
	// .globl	_Z7softmaxPfS_S_ll
.visible .entry _Z7softmaxPfS_S_ll(
	.param .u64 .ptr .align 1 _Z7softmaxPfS_S_ll_param_0,
	.param .u64 .ptr .align 1 _Z7softmaxPfS_S_ll_param_1,
	.param .u64 .ptr .align 1 _Z7softmaxPfS_S_ll_param_2,
	.param .u64 _Z7softmaxPfS_S_ll_param_3,
	.param .u64 _Z7softmaxPfS_S_ll_param_4
)
{
	.reg .pred 	%p<58>;
	.reg .b32 	%r<35>;
	.reg .b32 	%f<336>;
	.reg .b64 	%rd<224>;

	ld.param.u64 	%rd58, [_Z7softmaxPfS_S_ll_param_0];
	ld.param.u64 	%rd59, [_Z7softmaxPfS_S_ll_param_1];
	ld.param.u64 	%rd60, [_Z7softmaxPfS_S_ll_param_2];
	ld.param.u64 	%rd57, [_Z7softmaxPfS_S_ll_param_3];
	ld.param.u64 	%rd61, [_Z7softmaxPfS_S_ll_param_4];
	cvta.to.global.u64 	%rd1, %rd59;
	cvta.to.global.u64 	%rd2, %rd60;
	cvta.to.global.u64 	%rd3, %rd58;
	mov.u32 	%r1, %tid.x;
	mov.u32 	%r2, %ctaid.x;
	mov.u32 	%r3, %ntid.x;
	mad.lo.s32 	%r4, %r2, %r3, %r1;
	cvt.s64.s32 	%rd62, %r4;
	mul.lo.s64 	%rd4, %rd57, %rd62;
	shl.b64 	%rd63, %rd4, 2;
	add.s64 	%rd5, %rd3, %rd63;
	ld.global.f32 	%f326, [%rd5];
	setp.le.s64 	%p1, %rd61, %rd62;
	@%p1 bra 	$L__BB19_37;
	setp.lt.s64 	%p2, %rd57, 2;
	@%p2 bra 	$L__BB19_13;
	add.s64 	%rd6, %rd57, -1;
	add.s64 	%rd65, %rd57, -2;
	and.b64  	%rd7, %rd6, 15;
	setp.lt.u64 	%p3, %rd65, 15;
	mov.b64 	%rd211, 1;
	@%p3 bra 	$L__BB19_5;
	and.b64  	%rd67, %rd6, -16;
	neg.s64 	%rd8, %rd67;
	add.s64 	%rd69, %rd63, %rd3;
	add.s64 	%rd210, %rd69, 32;
	mov.b64 	%rd211, 1;
$L__BB19_4:
	.pragma "nounroll";
	ld.global.f32 	%f28, [%rd210+-28];
	setp.gt.f32 	%p4, %f28, %f326;
	selp.f32 	%f29, %f28, %f326, %p4;
	ld.global.f32 	%f30, [%rd210+-24];
	setp.gt.f32 	%p5, %f30, %f29;
	selp.f32 	%f31, %f30, %f29, %p5;
	ld.global.f32 	%f32, [%rd210+-20];
	setp.gt.f32 	%p6, %f32, %f31;
	selp.f32 	%f33, %f32, %f31, %p6;
	ld.global.f32 	%f34, [%rd210+-16];
	setp.gt.f32 	%p7, %f34, %f33;
	selp.f32 	%f35, %f34, %f33, %p7;
	ld.global.f32 	%f36, [%rd210+-12];
	setp.gt.f32 	%p8, %f36, %f35;
	selp.f32 	%f37, %f36, %f35, %p8;
	ld.global.f32 	%f38, [%rd210+-8];
	setp.gt.f32 	%p9, %f38, %f37;
	selp.f32 	%f39, %f38, %f37, %p9;
	ld.global.f32 	%f40, [%rd210+-4];
	setp.gt.f32 	%p10, %f40, %f39;
	selp.f32 	%f41, %f40, %f39, %p10;
	ld.global.f32 	%f42, [%rd210];
	setp.gt.f32 	%p11, %f42, %f41;
	selp.f32 	%f43, %f42, %f41, %p11;
	ld.global.f32 	%f44, [%rd210+4];
	setp.gt.f32 	%p12, %f44, %f43;
	selp.f32 	%f45, %f44, %f43, %p12;
	ld.global.f32 	%f46, [%rd210+8];
	setp.gt.f32 	%p13, %f46, %f45;
	selp.f32 	%f47, %f46, %f45, %p13;
	ld.global.f32 	%f48, [%rd210+12];
	setp.gt.f32 	%p14, %f48, %f47;
	selp.f32 	%f49, %f48, %f47, %p14;
	ld.global.f32 	%f50, [%rd210+16];
	setp.gt.f32 	%p15, %f50, %f49;
	selp.f32 	%f51, %f50, %f49, %p15;
	ld.global.f32 	%f52, [%rd210+20];
	setp.gt.f32 	%p16, %f52, %f51;
	selp.f32 	%f53, %f52, %f51, %p16;
	ld.global.f32 	%f54, [%rd210+24];
	setp.gt.f32 	%p17, %f54, %f53;
	selp.f32 	%f55, %f54, %f53, %p17;
	ld.global.f32 	%f56, [%rd210+28];
	setp.gt.f32 	%p18, %f56, %f55;
	selp.f32 	%f57, %f56, %f55, %p18;
	ld.global.f32 	%f58, [%rd210+32];
	setp.gt.f32 	%p19, %f58, %f57;
	selp.f32 	%f326, %f58, %f57, %p19;
	add.s64 	%rd211, %rd211, 16;
	add.s64 	%rd70, %rd8, %rd211;
	add.s64 	%rd210, %rd210, 64;
	setp.eq.s64 	%p20, %rd70, 1;
	@%p20 bra 	$L__BB19_5;
	bra.uni 	$L__BB19_4;
$L__BB19_5:
	setp.eq.s64 	%p21, %rd7, 0;
	@%p21 bra 	$L__BB19_13;
	and.b64  	%rd11, %rd6, 7;
	setp.lt.u64 	%p22, %rd7, 8;
	@%p22 bra 	$L__BB19_8;
	shl.b64 	%rd71, %rd211, 2;
	add.s64 	%rd72, %rd5, %rd71;
	ld.global.f32 	%f60, [%rd72];
	setp.gt.f32 	%p23, %f60, %f326;
	selp.f32 	%f61, %f60, %f326, %p23;
	add.s64 	%rd73, %rd71, 4;
	and.b64  	%rd74, %rd73, 17179869180;
	add.s64 	%rd75, %rd5, %rd74;
	ld.global.f32 	%f62, [%rd75];
	setp.gt.f32 	%p24, %f62, %f61;
	selp.f32 	%f63, %f62, %f61, %p24;
	add.s64 	%rd76, %rd71, 8;
	and.b64  	%rd77, %rd76, 17179869180;
	add.s64 	%rd78, %rd5, %rd77;
	ld.global.f32 	%f64, [%rd78];
	setp.gt.f32 	%p25, %f64, %f63;
	selp.f32 	%f65, %f64, %f63, %p25;
	add.s64 	%rd79, %rd71, 12;
	and.b64  	%rd80, %rd79, 17179869180;
	add.s64 	%rd81, %rd5, %rd80;
	ld.global.f32 	%f66, [%rd81];
	setp.gt.f32 	%p26, %f66, %f65;
	selp.f32 	%f67, %f66, %f65, %p26;
	add.s64 	%rd82, %rd71, 16;
	and.b64  	%rd83, %rd82, 17179869180;
	add.s64 	%rd84, %rd5, %rd83;
	ld.global.f32 	%f68, [%rd84];
	setp.gt.f32 	%p27, %f68, %f67;
	selp.f32 	%f69, %f68, %f67, %p27;
	add.s64 	%rd85, %rd71, 20;
	and.b64  	%rd86, %rd85, 17179869180;
	add.s64 	%rd87, %rd5, %rd86;
	ld.global.f32 	%f70, [%rd87];
	setp.gt.f32 	%p28, %f70, %f69;
	selp.f32 	%f71, %f70, %f69, %p28;
	add.s64 	%rd88, %rd71, 24;
	and.b64  	%rd89, %rd88, 17179869180;
	add.s64 	%rd90, %rd5, %rd89;
	ld.global.f32 	%f72, [%rd90];
	setp.gt.f32 	%p29, %f72, %f71;
	selp.f32 	%f73, %f72, %f71, %p29;
	add.s64 	%rd91, %rd71, 28;
	and.b64  	%rd92, %rd91, 17179869180;
	add.s64 	%rd93, %rd5, %rd92;
	ld.global.f32 	%f74, [%rd93];
	setp.gt.f32 	%p30, %f74, %f73;
	selp.f32 	%f326, %f74, %f73, %p30;
	add.s64 	%rd94, %rd211, 8;
	and.b64  	%rd211, %rd94, 4294967295;
$L__BB19_8:
	setp.eq.s64 	%p31, %rd11, 0;
	@%p31 bra 	$L__BB19_13;
	and.b64  	%rd208, %rd6, 3;
	setp.lt.u64 	%p32, %rd11, 4;
	@%p32 bra 	$L__BB19_11;
	shl.b64 	%rd95, %rd211, 2;
	add.s64 	%rd96, %rd5, %rd95;
	ld.global.f32 	%f76, [%rd96];
	setp.gt.f32 	%p33, %f76, %f326;
	selp.f32 	%f77, %f76, %f326, %p33;
	add.s64 	%rd97, %rd95, 4;
	and.b64  	%rd98, %rd97, 17179869180;
	add.s64 	%rd99, %rd5, %rd98;
	ld.global.f32 	%f78, [%rd99];
	setp.gt.f32 	%p34, %f78, %f77;
	selp.f32 	%f79, %f78, %f77, %p34;
	add.s64 	%rd100, %rd95, 8;
	and.b64  	%rd101, %rd100, 17179869180;
	add.s64 	%rd102, %rd5, %rd101;
	ld.global.f32 	%f80, [%rd102];
	setp.gt.f32 	%p35, %f80, %f79;
	selp.f32 	%f81, %f80, %f79, %p35;
	add.s64 	%rd103, %rd95, 12;
	and.b64  	%rd104, %rd103, 17179869180;
	add.s64 	%rd105, %rd5, %rd104;
	ld.global.f32 	%f82, [%rd105];
	setp.gt.f32 	%p36, %f82, %f81;
	selp.f32 	%f326, %f82, %f81, %p36;
	add.s64 	%rd106, %rd211, 4;
	and.b64  	%rd211, %rd106, 4294967295;
$L__BB19_11:
	setp.eq.s64 	%p37, %rd208, 0;
	@%p37 bra 	$L__BB19_13;
$L__BB19_12:
	.pragma "nounroll";
	shl.b64 	%rd107, %rd211, 2;
	add.s64 	%rd108, %rd5, %rd107;
	ld.global.f32 	%f83, [%rd108];
	setp.gt.f32 	%p38, %f83, %f326;
	selp.f32 	%f326, %f83, %f326, %p38;
	add.s64 	%rd109, %rd211, 1;
	and.b64  	%rd211, %rd109, 4294967295;
	add.s64 	%rd208, %rd208, -1;
	setp.ne.s64 	%p39, %rd208, 0;
	@%p39 bra 	$L__BB19_12;
$L__BB19_13:
	setp.lt.s64 	%p40, %rd57, 1;
	mov.f32 	%f334, 0f00000000;
	@%p40 bra 	$L__BB19_25;
	and.b64  	%rd21, %rd57, 7;
	setp.lt.u64 	%p41, %rd57, 8;
	mov.f32 	%f334, 0f00000000;
	mov.b64 	%rd212, 0;
	@%p41 bra 	$L__BB19_17;
	and.b64  	%rd212, %rd57, 9223372036854775800;
	add.s64 	%rd112, %rd63, 16;
	add.s64 	%rd217, %rd2, %rd112;
	add.s64 	%rd215, %rd3, %rd112;
	mov.f32 	%f334, 0f00000000;
	mov.u64 	%rd216, %rd212;
$L__BB19_16:
	.pragma "nounroll";
	ld.global.f32 	%f88, [%rd215+-16];
	sub.f32 	%f89, %f88, %f326;
	fma.rn.f32 	%f90, %f89, 0f3BBB989D, 0f3F000000;
	cvt.sat.f32.f32 	%f91, %f90;
	mov.f32 	%f92, 0f4B400001;
	mov.f32 	%f93, 0f437C0000;
	fma.rm.f32 	%f94, %f91, %f93, %f92;
	add.f32 	%f95, %f94, 0fCB40007F;
	neg.f32 	%f96, %f95;
	fma.rn.f32 	%f97, %f89, 0f3FB8AA3B, %f96;
	fma.rn.f32 	%f98, %f89, 0f32A57060, %f97;
	mov.b32 	%r5, %f94;
	shl.b32 	%r6, %r5, 23;
	mov.b32 	%f99, %r6;
	ex2.approx.ftz.f32 	%f100, %f98;
	mul.f32 	%f101, %f100, %f99;
	st.global.f32 	[%rd217+-16], %f101;
	add.f32 	%f102, %f334, %f101;
	ld.global.f32 	%f103, [%rd215+-12];
	sub.f32 	%f104, %f103, %f326;
	fma.rn.f32 	%f105, %f104, 0f3BBB989D, 0f3F000000;
	cvt.sat.f32.f32 	%f106, %f105;
	fma.rm.f32 	%f107, %f106, %f93, %f92;
	add.f32 	%f108, %f107, 0fCB40007F;
	neg.f32 	%f109, %f108;
	fma.rn.f32 	%f110, %f104, 0f3FB8AA3B, %f109;
	fma.rn.f32 	%f111, %f104, 0f32A57060, %f110;
	mov.b32 	%r7, %f107;
	shl.b32 	%r8, %r7, 23;
	mov.b32 	%f112, %r8;
	ex2.approx.ftz.f32 	%f113, %f111;
	mul.f32 	%f114, %f113, %f112;
	st.global.f32 	[%rd217+-12], %f114;
	add.f32 	%f115, %f102, %f114;
	ld.global.f32 	%f116, [%rd215+-8];
	sub.f32 	%f117, %f116, %f326;
	fma.rn.f32 	%f118, %f117, 0f3BBB989D, 0f3F000000;
	cvt.sat.f32.f32 	%f119, %f118;
	fma.rm.f32 	%f120, %f119, %f93, %f92;
	add.f32 	%f121, %f120, 0fCB40007F;
	neg.f32 	%f122, %f121;
	fma.rn.f32 	%f123, %f117, 0f3FB8AA3B, %f122;
	fma.rn.f32 	%f124, %f117, 0f32A57060, %f123;
	mov.b32 	%r9, %f120;
	shl.b32 	%r10, %r9, 23;
	mov.b32 	%f125, %r10;
	ex2.approx.ftz.f32 	%f126, %f124;
	mul.f32 	%f127, %f126, %f125;
	st.global.f32 	[%rd217+-8], %f127;
	add.f32 	%f128, %f115, %f127;
	ld.global.f32 	%f129, [%rd215+-4];
	sub.f32 	%f130, %f129, %f326;
	fma.rn.f32 	%f131, %f130, 0f3BBB989D, 0f3F000000;
	cvt.sat.f32.f32 	%f132, %f131;
	fma.rm.f32 	%f133, %f132, %f93, %f92;
	add.f32 	%f134, %f133, 0fCB40007F;
	neg.f32 	%f135, %f134;
	fma.rn.f32 	%f136, %f130, 0f3FB8AA3B, %f135;
	fma.rn.f32 	%f137, %f130, 0f32A57060, %f136;
	mov.b32 	%r11, %f133;
	shl.b32 	%r12, %r11, 23;
	mov.b32 	%f138, %r12;
	ex2.approx.ftz.f32 	%f139, %f137;
	mul.f32 	%f140, %f139, %f138;
	st.global.f32 	[%rd217+-4], %f140;
	add.f32 	%f141, %f128, %f140;
	ld.global.f32 	%f142, [%rd215];
	sub.f32 	%f143, %f142, %f326;
	fma.rn.f32 	%f144, %f143, 0f3BBB989D, 0f3F000000;
	cvt.sat.f32.f32 	%f145, %f144;
	fma.rm.f32 	%f146, %f145, %f93, %f92;
	add.f32 	%f147, %f146, 0fCB40007F;
	neg.f32 	%f148, %f147;
	fma.rn.f32 	%f149, %f143, 0f3FB8AA3B, %f148;
	fma.rn.f32 	%f150, %f143, 0f32A57060, %f149;
	mov.b32 	%r13, %f146;
	shl.b32 	%r14, %r13, 23;
	mov.b32 	%f151, %r14;
	ex2.approx.ftz.f32 	%f152, %f150;
	mul.f32 	%f153, %f152, %f151;
	st.global.f32 	[%rd217], %f153;
	add.f32 	%f154, %f141, %f153;
	ld.global.f32 	%f155, [%rd215+4];
	sub.f32 	%f156, %f155, %f326;
	fma.rn.f32 	%f157, %f156, 0f3BBB989D, 0f3F000000;
	cvt.sat.f32.f32 	%f158, %f157;
	fma.rm.f32 	%f159, %f158, %f93, %f92;
	add.f32 	%f160, %f159, 0fCB40007F;
	neg.f32 	%f161, %f160;
	fma.rn.f32 	%f162, %f156, 0f3FB8AA3B, %f161;
	fma.rn.f32 	%f163, %f156, 0f32A57060, %f162;
	mov.b32 	%r15, %f159;
	shl.b32 	%r16, %r15, 23;
	mov.b32 	%f164, %r16;
	ex2.approx.ftz.f32 	%f165, %f163;
	mul.f32 	%f166, %f165, %f164;
	st.global.f32 	[%rd217+4], %f166;
	add.f32 	%f167, %f154, %f166;
	ld.global.f32 	%f168, [%rd215+8];
	sub.f32 	%f169, %f168, %f326;
	fma.rn.f32 	%f170, %f169, 0f3BBB989D, 0f3F000000;
	cvt.sat.f32.f32 	%f171, %f170;
	fma.rm.f32 	%f172, %f171, %f93, %f92;
	add.f32 	%f173, %f172, 0fCB40007F;
	neg.f32 	%f174, %f173;
	fma.rn.f32 	%f175, %f169, 0f3FB8AA3B, %f174;
	fma.rn.f32 	%f176, %f169, 0f32A57060, %f175;
	mov.b32 	%r17, %f172;
	shl.b32 	%r18, %r17, 23;
	mov.b32 	%f177, %r18;
	ex2.approx.ftz.f32 	%f178, %f176;
	mul.f32 	%f179, %f178, %f177;
	st.global.f32 	[%rd217+8], %f179;
	add.f32 	%f180, %f167, %f179;
	ld.global.f32 	%f181, [%rd215+12];
	sub.f32 	%f182, %f181, %f326;
	fma.rn.f32 	%f183, %f182, 0f3BBB989D, 0f3F000000;
	cvt.sat.f32.f32 	%f184, %f183;
	fma.rm.f32 	%f185, %f184, %f93, %f92;
	add.f32 	%f186, %f185, 0fCB40007F;
	neg.f32 	%f187, %f186;
	fma.rn.f32 	%f188, %f182, 0f3FB8AA3B, %f187;
	fma.rn.f32 	%f189, %f182, 0f32A57060, %f188;
	mov.b32 	%r19, %f185;
	shl.b32 	%r20, %r19, 23;
	mov.b32 	%f190, %r20;
	ex2.approx.ftz.f32 	%f191, %f189;
	mul.f32 	%f192, %f191, %f190;
	st.global.f32 	[%rd217+12], %f192;
	add.f32 	%f334, %f180, %f192;
	add.s64 	%rd217, %rd217, 32;
	add.s64 	%rd216, %rd216, -8;
	add.s64 	%rd215, %rd215, 32;
	setp.eq.s64 	%p42, %rd216, 0;
	@%p42 bra 	$L__BB19_17;
	bra.uni 	$L__BB19_16;
$L__BB19_17:
	setp.eq.s64 	%p43, %rd21, 0;
	@%p43 bra 	$L__BB19_25;
	and.b64  	%rd30, %rd57, 3;
	setp.lt.u64 	%p44, %rd21, 4;
	@%p44 bra 	$L__BB19_20;
	add.s64 	%rd113, %rd212, %rd4;
	shl.b64 	%rd114, %rd212, 2;
	add.s64 	%rd115, %rd5, %rd114;
	ld.global.f32 	%f194, [%rd115];
	sub.f32 	%f195, %f194, %f326;
	fma.rn.f32 	%f196, %f195, 0f3BBB989D, 0f3F000000;
	cvt.sat.f32.f32 	%f197, %f196;
	mov.f32 	%f198, 0f4B400001;
	mov.f32 	%f199, 0f437C0000;
	fma.rm.f32 	%f200, %f197, %f199, %f198;
	add.f32 	%f201, %f200, 0fCB40007F;
	neg.f32 	%f202, %f201;
	fma.rn.f32 	%f203, %f195, 0f3FB8AA3B, %f202;
	fma.rn.f32 	%f204, %f195, 0f32A57060, %f203;
	mov.b32 	%r21, %f200;
	shl.b32 	%r22, %r21, 23;
	mov.b32 	%f205, %r22;
	ex2.approx.ftz.f32 	%f206, %f204;
	mul.f32 	%f207, %f206, %f205;
	shl.b64 	%rd116, %rd113, 2;
	add.s64 	%rd117, %rd2, %rd116;
	st.global.f32 	[%rd117], %f207;
	add.f32 	%f208, %f334, %f207;
	add.s64 	%rd118, %rd212, 1;
	and.b64  	%rd119, %rd118, 4294967295;
	add.s64 	%rd120, %rd119, %rd4;
	shl.b64 	%rd121, %rd118, 2;
	and.b64  	%rd122, %rd121, 17179869180;
	add.s64 	%rd123, %rd5, %rd122;
	ld.global.f32 	%f209, [%rd123];
	sub.f32 	%f210, %f209, %f326;
	fma.rn.f32 	%f211, %f210, 0f3BBB989D, 0f3F000000;
	cvt.sat.f32.f32 	%f212, %f211;
	fma.rm.f32 	%f213, %f212, %f199, %f198;
	add.f32 	%f214, %f213, 0fCB40007F;
	neg.f32 	%f215, %f214;
	fma.rn.f32 	%f216, %f210, 0f3FB8AA3B, %f215;
	fma.rn.f32 	%f217, %f210, 0f32A57060, %f216;
	mov.b32 	%r23, %f213;
	shl.b32 	%r24, %r23, 23;
	mov.b32 	%f218, %r24;
	ex2.approx.ftz.f32 	%f219, %f217;
	mul.f32 	%f220, %f219, %f218;
	shl.b64 	%rd124, %rd120, 2;
	add.s64 	%rd125, %rd2, %rd124;
	st.global.f32 	[%rd125], %f220;
	add.f32 	%f221, %f208, %f220;
	add.s64 	%rd126, %rd212, 2;
	and.b64  	%rd127, %rd126, 4294967295;
	add.s64 	%rd128, %rd127, %rd4;
	shl.b64 	%rd129, %rd126, 2;
	and.b64  	%rd130, %rd129, 17179869180;
	add.s64 	%rd131, %rd5, %rd130;
	ld.global.f32 	%f222, [%rd131];
	sub.f32 	%f223, %f222, %f326;
	fma.rn.f32 	%f224, %f223, 0f3BBB989D, 0f3F000000;
	cvt.sat.f32.f32 	%f225, %f224;
	fma.rm.f32 	%f226, %f225, %f199, %f198;
	add.f32 	%f227, %f226, 0fCB40007F;
	neg.f32 	%f228, %f227;
	fma.rn.f32 	%f229, %f223, 0f3FB8AA3B, %f228;
	fma.rn.f32 	%f230, %f223, 0f32A57060, %f229;
	mov.b32 	%r25, %f226;
	shl.b32 	%r26, %r25, 23;
	mov.b32 	%f231, %r26;
	ex2.approx.ftz.f32 	%f232, %f230;
	mul.f32 	%f233, %f232, %f231;
	shl.b64 	%rd132, %rd128, 2;
	add.s64 	%rd133, %rd2, %rd132;
	st.global.f32 	[%rd133], %f233;
	add.f32 	%f234, %f221, %f233;
	add.s64 	%rd134, %rd212, 3;
	and.b64  	%rd135, %rd134, 4294967295;
	add.s64 	%rd136, %rd135, %rd4;
	shl.b64 	%rd137, %rd134, 2;
	and.b64  	%rd138, %rd137, 17179869180;
	add.s64 	%rd139, %rd5, %rd138;
	ld.global.f32 	%f235, [%rd139];
	sub.f32 	%f236, %f235, %f326;
	fma.rn.f32 	%f237, %f236, 0f3BBB989D, 0f3F000000;
	cvt.sat.f32.f32 	%f238, %f237;
	fma.rm.f32 	%f239, %f238, %f199, %f198;
	add.f32 	%f240, %f239, 0fCB40007F;
	neg.f32 	%f241, %f240;
	fma.rn.f32 	%f242, %f236, 0f3FB8AA3B, %f241;
	fma.rn.f32 	%f243, %f236, 0f32A57060, %f242;
	mov.b32 	%r27, %f239;
	shl.b32 	%r28, %r27, 23;
	mov.b32 	%f244, %r28;
	ex2.approx.ftz.f32 	%f245, %f243;
	mul.f32 	%f246, %f245, %f244;
	shl.b64 	%rd140, %rd136, 2;
	add.s64 	%rd141, %rd2, %rd140;
	st.global.f32 	[%rd141], %f246;
	add.f32 	%f334, %f234, %f246;
	add.s64 	%rd142, %rd212, 4;
	and.b64  	%rd212, %rd142, 4294967295;
$L__BB19_20:
	setp.eq.s64 	%p45, %rd30, 0;
	@%p45 bra 	$L__BB19_25;
	setp.eq.s64 	%p46, %rd30, 1;
	@%p46 bra 	$L__BB19_23;
	add.s64 	%rd143, %rd212, %rd4;
	shl.b64 	%rd144, %rd212, 2;
	add.s64 	%rd145, %rd5, %rd144;
	ld.global.f32 	%f248, [%rd145];
	sub.f32 	%f249, %f248, %f326;
	fma.rn.f32 	%f250, %f249, 0f3BBB989D, 0f3F000000;
	cvt.sat.f32.f32 	%f251, %f250;
	mov.f32 	%f252, 0f4B400001;
	mov.f32 	%f253, 0f437C0000;
	fma.rm.f32 	%f254, %f251, %f253, %f252;
	add.f32 	%f255, %f254, 0fCB40007F;
	neg.f32 	%f256, %f255;
	fma.rn.f32 	%f257, %f249, 0f3FB8AA3B, %f256;
	fma.rn.f32 	%f258, %f249, 0f32A57060, %f257;
	mov.b32 	%r29, %f254;
	shl.b32 	%r30, %r29, 23;
	mov.b32 	%f259, %r30;
	ex2.approx.ftz.f32 	%f260, %f258;
	mul.f32 	%f261, %f260, %f259;
	shl.b64 	%rd146, %rd143, 2;
	add.s64 	%rd147, %rd2, %rd146;
	st.global.f32 	[%rd147], %f261;
	add.f32 	%f262, %f334, %f261;
	add.s64 	%rd148, %rd212, 1;
	and.b64  	%rd149, %rd148, 4294967295;
	add.s64 	%rd150, %rd149, %rd4;
	shl.b64 	%rd151, %rd148, 2;
	and.b64  	%rd152, %rd151, 17179869180;
	add.s64 	%rd153, %rd5, %rd152;
	ld.global.f32 	%f263, [%rd153];
	sub.f32 	%f264, %f263, %f326;
	fma.rn.f32 	%f265, %f264, 0f3BBB989D, 0f3F000000;
	cvt.sat.f32.f32 	%f266, %f265;
	fma.rm.f32 	%f267, %f266, %f253, %f252;
	add.f32 	%f268, %f267, 0fCB40007F;
	neg.f32 	%f269, %f268;
	fma.rn.f32 	%f270, %f264, 0f3FB8AA3B, %f269;
	fma.rn.f32 	%f271, %f264, 0f32A57060, %f270;
	mov.b32 	%r31, %f267;
	shl.b32 	%r32, %r31, 23;
	mov.b32 	%f272, %r32;
	ex2.approx.ftz.f32 	%f273, %f271;
	mul.f32 	%f274, %f273, %f272;
	shl.b64 	%rd154, %rd150, 2;
	add.s64 	%rd155, %rd2, %rd154;
	st.global.f32 	[%rd155], %f274;
	add.f32 	%f334, %f262, %f274;
	add.s64 	%rd156, %rd212, 2;
	and.b64  	%rd212, %rd156, 4294967295;
$L__BB19_23:
	and.b64  	%rd157, %rd57, 1;
	setp.eq.b64 	%p47, %rd157, 1;
	not.pred 	%p48, %p47;
	@%p48 bra 	$L__BB19_25;
	add.s64 	%rd158, %rd212, %rd4;
	shl.b64 	%rd159, %rd212, 2;
	add.s64 	%rd160, %rd5, %rd159;
	ld.global.f32 	%f275, [%rd160];
	sub.f32 	%f276, %f275, %f326;
	fma.rn.f32 	%f277, %f276, 0f3BBB989D, 0f3F000000;
	cvt.sat.f32.f32 	%f278, %f277;
	mov.f32 	%f279, 0f4B400001;
	mov.f32 	%f280, 0f437C0000;
	fma.rm.f32 	%f281, %f278, %f280, %f279;
	add.f32 	%f282, %f281, 0fCB40007F;
	neg.f32 	%f283, %f282;
	fma.rn.f32 	%f284, %f276, 0f3FB8AA3B, %f283;
	fma.rn.f32 	%f285, %f276, 0f32A57060, %f284;
	mov.b32 	%r33, %f281;
	shl.b32 	%r34, %r33, 23;
	mov.b32 	%f286, %r34;
	ex2.approx.ftz.f32 	%f287, %f285;
	mul.f32 	%f288, %f287, %f286;
	shl.b64 	%rd161, %rd158, 2;
	add.s64 	%rd162, %rd2, %rd161;
	st.global.f32 	[%rd162], %f288;
	add.f32 	%f334, %f334, %f288;
$L__BB19_25:
	setp.lt.s64 	%p49, %rd57, 1;
	@%p49 bra 	$L__BB19_37;
	and.b64  	%rd35, %rd57, 7;
	setp.lt.u64 	%p50, %rd57, 8;
	mov.b64 	%rd221, 0;
	@%p50 bra 	$L__BB19_29;
	and.b64  	%rd221, %rd57, 9223372036854775800;
	add.s64 	%rd165, %rd63, 16;
	add.s64 	%rd219, %rd2, %rd165;
	add.s64 	%rd218, %rd1, %rd165;
	mov.u64 	%rd220, %rd221;
$L__BB19_28:
	.pragma "nounroll";
	ld.global.f32 	%f289, [%rd219+-16];
	div.rn.f32 	%f290, %f289, %f334;
	st.global.f32 	[%rd218+-16], %f290;
	ld.global.f32 	%f291, [%rd219+-12];
	div.rn.f32 	%f292, %f291, %f334;
	st.global.f32 	[%rd218+-12], %f292;
	ld.global.f32 	%f293, [%rd219+-8];
	div.rn.f32 	%f294, %f293, %f334;
	st.global.f32 	[%rd218+-8], %f294;
	ld.global.f32 	%f295, [%rd219+-4];
	div.rn.f32 	%f296, %f295, %f334;
	st.global.f32 	[%rd218+-4], %f296;
	ld.global.f32 	%f297, [%rd219];
	div.rn.f32 	%f298, %f297, %f334;
	st.global.f32 	[%rd218], %f298;
	ld.global.f32 	%f299, [%rd219+4];
	div.rn.f32 	%f300, %f299, %f334;
	st.global.f32 	[%rd218+4], %f300;
	ld.global.f32 	%f301, [%rd219+8];
	div.rn.f32 	%f302, %f301, %f334;
	st.global.f32 	[%rd218+8], %f302;
	ld.global.f32 	%f303, [%rd219+12];
	div.rn.f32 	%f304, %f303, %f334;
	st.global.f32 	[%rd218+12], %f304;
	add.s64 	%rd220, %rd220, -8;
	add.s64 	%rd219, %rd219, 32;
	add.s64 	%rd218, %rd218, 32;
	setp.ne.s64 	%p51, %rd220, 0;
	@%p51 bra 	$L__BB19_28;
$L__BB19_29:
	setp.eq.s64 	%p52, %rd35, 0;
	@%p52 bra 	$L__BB19_37;
	and.b64  	%rd52, %rd57, 3;
	setp.lt.u64 	%p53, %rd35, 4;
	@%p53 bra 	$L__BB19_32;
	add.s64 	%rd166, %rd221, %rd4;
	shl.b64 	%rd167, %rd166, 2;
	add.s64 	%rd168, %rd2, %rd167;
	ld.global.f32 	%f305, [%rd168];
	div.rn.f32 	%f306, %f305, %f334;
	add.s64 	%rd169, %rd1, %rd167;
	st.global.f32 	[%rd169], %f306;
	add.s64 	%rd170, %rd221, 1;
	and.b64  	%rd171, %rd170, 4294967295;
	add.s64 	%rd172, %rd171, %rd4;
	shl.b64 	%rd173, %rd172, 2;
	add.s64 	%rd174, %rd2, %rd173;
	ld.global.f32 	%f307, [%rd174];
	div.rn.f32 	%f308, %f307, %f334;
	add.s64 	%rd175, %rd1, %rd173;
	st.global.f32 	[%rd175], %f308;
	add.s64 	%rd176, %rd221, 2;
	and.b64  	%rd177, %rd176, 4294967295;
	add.s64 	%rd178, %rd177, %rd4;
	shl.b64 	%rd179, %rd178, 2;
	add.s64 	%rd180, %rd2, %rd179;
	ld.global.f32 	%f309, [%rd180];
	div.rn.f32 	%f310, %f309, %f334;
	add.s64 	%rd181, %rd1, %rd179;
	st.global.f32 	[%rd181], %f310;
	add.s64 	%rd182, %rd221, 3;
	and.b64  	%rd183, %rd182, 4294967295;
	add.s64 	%rd184, %rd183, %rd4;
	shl.b64 	%rd185, %rd184, 2;
	add.s64 	%rd186, %rd2, %rd185;
	ld.global.f32 	%f311, [%rd186];
	div.rn.f32 	%f312, %f311, %f334;
	add.s64 	%rd187, %rd1, %rd185;
	st.global.f32 	[%rd187], %f312;
	add.s64 	%rd188, %rd221, 4;
	and.b64  	%rd221, %rd188, 4294967295;
$L__BB19_32:
	setp.eq.s64 	%p54, %rd52, 0;
	@%p54 bra 	$L__BB19_37;
	setp.eq.s64 	%p55, %rd52, 1;
	@%p55 bra 	$L__BB19_35;
	add.s64 	%rd189, %rd221, %rd4;
	shl.b64 	%rd190, %rd189, 2;
	add.s64 	%rd191, %rd2, %rd190;
	ld.global.f32 	%f313, [%rd191];
	div.rn.f32 	%f314, %f313, %f334;
	add.s64 	%rd192, %rd1, %rd190;
	st.global.f32 	[%rd192], %f314;
	add.s64 	%rd193, %rd221, 1;
	and.b64  	%rd194, %rd193, 4294967295;
	add.s64 	%rd195, %rd194, %rd4;
	shl.b64 	%rd196, %rd195, 2;
	add.s64 	%rd197, %rd2, %rd196;
	ld.global.f32 	%f315, [%rd197];
	div.rn.f32 	%f316, %f315, %f334;
	add.s64 	%rd198, %rd1, %rd196;
	st.global.f32 	[%rd198], %f316;
	add.s64 	%rd199, %rd221, 2;
	and.b64  	%rd221, %rd199, 4294967295;
$L__BB19_35:
	and.b64  	%rd200, %rd57, 1;
	setp.eq.b64 	%p56, %rd200, 1;
	not.pred 	%p57, %p56;
	@%p57 bra 	$L__BB19_37;
	add.s64 	%rd201, %rd221, %rd4;
	shl.b64 	%rd202, %rd201, 2;
	add.s64 	%rd203, %rd2, %rd202;
	ld.global.f32 	%f317, [%rd203];
	div.rn.f32 	%f318, %f317, %f334;
	add.s64 	%rd204, %rd1, %rd202;
	st.global.f32 	[%rd204], %f318;
$L__BB19_37:
	ret;

}


// ===== COMPILED SASS (sm_100) =====

	.target	sm_100

	.elftype	@"ET_EXEC"


//--------------------- .note.nv.tkinfo           --------------------------
	.section	.note.nv.tkinfo,"",@"SHT_NOTE"
	.sectionflags	@"SHF_NOTE_NV_TKINFO"
	.tkinfo
        /*0018*/ 	.word	0x00000002
        /*0030*/ 	.string	""
        /*0030*/ 	.string	"ptxas"
        /*0030*/ 	.string	"Cuda compilation tools, release 13.0, V13.0.88"
        /*0030*/ 	.string	"Build cuda_13.0.r13.0/compiler.36424714_0"
        /*0030*/ 	.string	"-arch sm_100 -m 64 "



//--------------------- .note.nv.cuinfo           --------------------------
	.section	.note.nv.cuinfo,"",@"SHT_NOTE"
	.sectionflags	@"SHF_NOTE_NV_CUINFO"
        /*0018*/ 	.short	0x0002
        /*001a*/ 	.short	0x0064
        /*001c*/ 	.short	0x0082
	.zero		2


//--------------------- .nv.info                  --------------------------
	.section	.nv.info,"",@"SHT_CUDA_INFO"
	.align	4


	//----- nvinfo : EIATTR_REGCOUNT
	.align		4
        /*0000*/ 	.byte	0x04, 0x2f
        /*0002*/ 	.short	(.L_1 - .L_0)
	.align		4
.L_0:
        /*0004*/ 	.word	index@(_Z11sum_mat_rowPfS_S_ii)
        /*0008*/ 	.word	0x0000000c


	//----- nvinfo : EIATTR_FRAME_SIZE
	.align		4
.L_1:
        /*000c*/ 	.byte	0x04, 0x11
        /*000e*/ 	.short	(.L_3 - .L_2)
	.align		4
.L_2:
        /*0010*/ 	.word	index@(_Z11sum_mat_rowPfS_S_ii)
        /*0014*/ 	.word	0x00000000


	//----- nvinfo : EIATTR_REGCOUNT
	.align		4
.L_3:
        /*0018*/ 	.byte	0x04, 0x2f
        /*001a*/ 	.short	(.L_5 - .L_4)
	.align		4
.L_4:
        /*001c*/ 	.word	index@(_Z11sum_mat_colPfS_S_ii)
        /*0020*/ 	.word	0x0000000c


	//----- nvinfo : EIATTR_FRAME_SIZE
	.align		4
.L_5:
        /*0024*/ 	.byte	0x04, 0x11
        /*0026*/ 	.short	(.L_7 - .L_6)
	.align		4
.L_6:
        /*0028*/ 	.word	index@(_Z11sum_mat_colPfS_S_ii)
        /*002c*/ 	.word	0x00000000


	//----- nvinfo : EIATTR_REGCOUNT
	.align		4
.L_7:
        /*0030*/ 	.byte	0x04, 0x2f
        /*0032*/ 	.short	(.L_9 - .L_8)
	.align		4
.L_8:
        /*0034*/ 	.word	index@(_Z3setPffii)
        /*0038*/ 	.word	0x0000000a


	//----- nvinfo : EIATTR_FRAME_SIZE
	.align		4
.L_9:
        /*003c*/ 	.byte	0x04, 0x11
        /*003e*/ 	.short	(.L_11 - .L_10)
	.align		4
.L_10:
        /*0040*/ 	.word	index@(_Z3setPffii)
        /*0044*/ 	.word	0x00000000


	//----- nvinfo : EIATTR_REGCOUNT
	.align		4
.L_11:
        /*0048*/ 	.byte	0x04, 0x2f
        /*004a*/ 	.short	(.L_13 - .L_12)
	.align		4
.L_12:
        /*004c*/ 	.word	index@(_Z4multPffii)
        /*0050*/ 	.word	0x00000008


	//----- nvinfo : EIATTR_FRAME_SIZE
	.align		4
.L_13:
        /*0054*/ 	.byte	0x04, 0x11
        /*0056*/ 	.short	(.L_15 - .L_14)
	.align		4
.L_14:
        /*0058*/ 	.word	index@(_Z4multPffii)
        /*005c*/ 	.word	0x00000000


	//----- nvinfo : EIATTR_REGCOUNT
	.align		4
.L_15:
        /*0060*/ 	.byte	0x04, 0x2f
        /*0062*/ 	.short	(.L_17 - .L_16)
	.align		4
.L_16:
        /*0064*/ 	.word	index@(_Z7el_multPfS_S_iii)
        /*0068*/ 	.word	0x0000000c


	//----- nvinfo : EIATTR_FRAME_SIZE
	.align		4
.L_17:
        /*006c*/ 	.byte	0x04, 0x11
        /*006e*/ 	.short	(.L_19 - .L_18)
	.align		4
.L_18:
        /*0070*/ 	.word	index@(_Z7el_multPfS_S_iii)
        /*0074*/ 	.word	0x00000000


	//----- nvinfo : EIATTR_REGCOUNT
	.align		4
.L_19:
        /*0078*/ 	.byte	0x04, 0x2f
        /*007a*/ 	.short	(.L_21 - .L_20)
	.align		4
.L_20:
        /*007c*/ 	.word	index@(_Z6el_divPfS_S_iii)
        /*0080*/ 	.word	0x0000000f


	//----- nvinfo : EIATTR_FRAME_SIZE
	.align		4
.L_21:
        /*0084*/ 	.byte	0x04, 0x11
        /*0086*/ 	.short	(.L_23 - .L_22)
	.align		4
.L_22:
        /*0088*/ 	.word	index@($__internal_2_$__cuda_sm3x_div_rn_noftz_f32_slowpath)
        /*008c*/ 	.word	0x00000000


	//----- nvinfo : EIATTR_FRAME_SIZE
	.align		4
.L_23:
        /*0090*/ 	.byte	0x04, 0x11
        /*0092*/ 	.short	(.L_25 - .L_24)
	.align		4
.L_24:
        /*0094*/ 	.word	index@(_Z6el_divPfS_S_iii)
        /*0098*/ 	.word	0x00000000


	//----- nvinfo : EIATTR_REGCOUNT
	.align		4
.L_25:
        /*009c*/ 	.byte	0x04, 0x2f
        /*009e*/ 	.short	(.L_27 - .L_26)
	.align		4
.L_26:
        /*00a0*/ 	.word	index@(_Z3sumPffii)
        /*00a4*/ 	.word	0x00000008


	//----- nvinfo : EIATTR_FRAME_SIZE
	.align		4
.L_27:
        /*00a8*/ 	.byte	0x04, 0x11
        /*00aa*/ 	.short	(.L_29 - .L_28)
	.align		4
.L_28:
        /*00ac*/ 	.word	index@(_Z3sumPffii)
        /*00b0*/ 	.word	0x00000000


	//----- nvinfo : EIATTR_REGCOUNT
	.align		4
.L_29:
        /*00b4*/ 	.byte	0x04, 0x2f
        /*00b6*/ 	.short	(.L_31 - .L_30)
	.align		4
.L_30:
        /*00b8*/ 	.word	index@(_Z3sumfPffS_S_ii)
        /*00bc*/ 	.word	0x0000000e


	//----- nvinfo : EIATTR_FRAME_SIZE
	.align		4
.L_31:
        /*00c0*/ 	.byte	0x04, 0x11
        /*00c2*/ 	.short	(.L_33 - .L_32)
	.align		4
.L_32:
        /*00c4*/ 	.word	index@(_Z3sumfPffS_S_ii)
        /*00c8*/ 	.word	0x00000000


	//----- nvinfo : EIATTR_REGCOUNT
	.align		4
.L_33:
        /*00cc*/ 	.byte	0x04, 0x2f
        /*00ce*/ 	.short	(.L_35 - .L_34)
	.align		4
.L_34:
        /*00d0*/ 	.word	index@(_Z16reduce_array_sumPfliS_)
        /*00d4*/ 	.word	0x0000001d


	//----- nvinfo : EIATTR_FRAME_SIZE
	.align		4
.L_35:
        /*00d8*/ 	.byte	0x04, 0x11
        /*00da*/ 	.short	(.L_37 - .L_36)
	.align		4
.L_36:
        /*00dc*/ 	.word	index@(_Z16reduce_array_sumPfliS_)
        /*00e0*/ 	.word	0x00000000


	//----- nvinfo : EIATTR_REGCOUNT
	.align		4
.L_37:
        /*00e4*/ 	.byte	0x04, 0x2f
        /*00e6*/ 	.short	(.L_39 - .L_38)
	.align		4
.L_38:
        /*00e8*/ 	.word	index@(_Z3logPfii)
        /*00ec*/ 	.word	0x0000000a


	//----- nvinfo : EIATTR_FRAME_SIZE
	.align		4
.L_39:
        /*00f0*/ 	.byte	0x04, 0x11
        /*00f2*/ 	.short	(.L_41 - .L_40)
	.align		4
.L_40:
        /*00f4*/ 	.word	index@(_Z3logPfii)
        /*00f8*/ 	.word	0x00000000


	//----- nvinfo : EIATTR_REGCOUNT
	.align		4
.L_41:
        /*00fc*/ 	.byte	0x04, 0x2f
        /*00fe*/ 	.short	(.L_43 - .L_42)
	.align		4
.L_42:
        /*0100*/ 	.word	index@(_Z3expPfii)
        /*0104*/ 	.word	0x0000000a


	//----- nvinfo : EIATTR_FRAME_SIZE
	.align		4
.L_43:
        /*0108*/ 	.byte	0x04, 0x11
        /*010a*/ 	.short	(.L_45 - .L_44)
	.align		4
.L_44:
        /*010c*/ 	.word	index@(_Z3expPfii)
        /*0110*/ 	.word	0x00000000


	//----- nvinfo : EIATTR_REGCOUNT
	.align		4
.L_45:
        /*0114*/ 	.byte	0x04, 0x2f
        /*0116*/ 	.short	(.L_47 - .L_46)
	.align		4
.L_46:
        /*0118*/ 	.word	index@(_Z4sqrtPfii)
        /*011c*/ 	.word	0x0000000c


	//----- nvinfo : EIATTR_FRAME_SIZE
	.align		4
.L_47:
        /*0120*/ 	.byte	0x04, 0x11
        /*0122*/ 	.short	(.L_49 - .L_48)
	.align		4
.L_48:
        /*0124*/ 	.word	index@($__internal_1_$__cuda_sm20_sqrt_rn_f32_slowpath)
        /*0128*/ 	.word	0x00000000


	//----- nvinfo : EIATTR_FRAME_SIZE
	.align		4
.L_49:
        /*012c*/ 	.byte	0x04, 0x11
        /*012e*/ 	.short	(.L_51 - .L_50)
	.align		4
.L_50:
        /*0130*/ 	.word	index@(_Z4sqrtPfii)
        /*0134*/ 	.word	0x00000000


	//----- nvinfo : EIATTR_REGCOUNT
	.align		4
.L_51:
        /*0138*/ 	.byte	0x04, 0x2f
        /*013a*/ 	.short	(.L_53 - .L_52)
	.align		4
.L_52:
        /*013c*/ 	.word	index@(_Z3sqrPfii)
        /*0140*/ 	.word	0x00000008


	//----- nvinfo : EIATTR_FRAME_SIZE
	.align		4
.L_53:
        /*0144*/ 	.byte	0x04, 0x11
        /*0146*/ 	.short	(.L_55 - .L_54)
	.align		4
.L_54:
        /*0148*/ 	.word	index@(_Z3sqrPfii)
        /*014c*/ 	.word	0x00000000


	//----- nvinfo : EIATTR_REGCOUNT
	.align		4
.L_55:
        /*0150*/ 	.byte	0x04, 0x2f
        /*0152*/ 	.short	(.L_57 - .L_56)
	.align		4
.L_56:
        /*0154*/ 	.word	index@(_Z4maskPffii)
        /*0158*/ 	.word	0x00000008


	//----- nvinfo : EIATTR_FRAME_SIZE
	.align		4
.L_57:
        /*015c*/ 	.byte	0x04, 0x11
        /*015e*/ 	.short	(.L_59 - .L_58)
	.align		4
.L_58:
        /*0160*/ 	.word	index@(_Z4maskPffii)
        /*0164*/ 	.word	0x00000000


	//----- nvinfo : EIATTR_REGCOUNT
	.align		4
.L_59:
        /*0168*/ 	.byte	0x04, 0x2f
        /*016a*/ 	.short	(.L_61 - .L_60)
	.align		4
.L_60:
        /*016c*/ 	.word	index@(_Z12reduce_sum2DPfS_iii)
        /*0170*/ 	.word	0x0000000c


	//----- nvinfo : EIATTR_FRAME_SIZE
	.align		4
.L_61:
        /*0174*/ 	.byte	0x04, 0x11
        /*0176*/ 	.short	(.L_63 - .L_62)
	.align		4
.L_62:
        /*0178*/ 	.word	index@(_Z12reduce_sum2DPfS_iii)
        /*017c*/ 	.word	0x00000000


	//----- nvinfo : EIATTR_REGCOUNT
	.align		4
.L_63:
        /*0180*/ 	.byte	0x04, 0x2f
        /*0182*/ 	.short	(.L_65 - .L_64)
	.align		4
.L_64:
        /*0184*/ 	.word	index@(_Z4centPfS_S_i)
        /*0188*/ 	.word	0x0000001a


	//----- nvinfo : EIATTR_FRAME_SIZE
	.align		4
.L_65:
        /*018c*/ 	.byte	0x04, 0x11
        /*018e*/ 	.short	(.L_67 - .L_66)
	.align		4
.L_66:
        /*0190*/ 	.word	index@(_Z4centPfS_S_i)
        /*0194*/ 	.word	0x00000000


	//----- nvinfo : EIATTR_REGCOUNT
	.align		4
.L_67:
        /*0198*/ 	.byte	0x04, 0x2f
        /*019a*/ 	.short	(.L_69 - .L_68)
	.align		4
.L_68:
        /*019c*/ 	.word	index@(_Z8accuracyPfS_S_ilPi)
        /*01a0*/ 	.word	0x00000020


	//----- nvinfo : EIATTR_FRAME_SIZE
	.align		4
.L_69:
        /*01a4*/ 	.byte	0x04, 0x11
        /*01a6*/ 	.short	(.L_71 - .L_70)
	.align		4
.L_70:
        /*01a8*/ 	.word	index@(_Z8accuracyPfS_S_ilPi)
        /*01ac*/ 	.word	0x00000000


	//----- nvinfo : EIATTR_REGCOUNT
	.align		4
.L_71:
        /*01b0*/ 	.byte	0x04, 0x2f
        /*01b2*/ 	.short	(.L_73 - .L_72)
	.align		4
.L_72:
        /*01b4*/ 	.word	index@(_Z4reluPfS_i)
        /*01b8*/ 	.word	0x0000000a


	//----- nvinfo : EIATTR_FRAME_SIZE
	.align		4
.L_73:
        /*01bc*/ 	.byte	0x04, 0x11
        /*01be*/ 	.short	(.L_75 - .L_74)
	.align		4
.L_74:
        /*01c0*/ 	.word	index@(_Z4reluPfS_i)
        /*01c4*/ 	.word	0x00000000


	//----- nvinfo : EIATTR_REGCOUNT
	.align		4
.L_75:
        /*01c8*/ 	.byte	0x04, 0x2f
        /*01ca*/ 	.short	(.L_77 - .L_76)
	.align		4
.L_76:
        /*01cc*/ 	.word	index@(_Z6d_reluPfS_S_i)
        /*01d0*/ 	.word	0x0000000a


	//----- nvinfo : EIATTR_FRAME_SIZE
	.align		4
.L_77:
        /*01d4*/ 	.byte	0x04, 0x11
        /*01d6*/ 	.short	(.L_79 - .L_78)
	.align		4
.L_78:
        /*01d8*/ 	.word	index@(_Z6d_reluPfS_S_i)
        /*01dc*/ 	.word	0x00000000


	//----- nvinfo : EIATTR_REGCOUNT
	.align		4
.L_79:
        /*01e0*/ 	.byte	0x04, 0x2f
        /*01e2*/ 	.short	(.L_81 - .L_80)
	.align		4
.L_80:
        /*01e4*/ 	.word	index@(_Z7softmaxPfS_S_ll)
        /*01e8*/ 	.word	0x00000020


	//----- nvinfo : EIATTR_FRAME_SIZE
	.align		4
.L_81:
        /*01ec*/ 	.byte	0x04, 0x11
        /*01ee*/ 	.short	(.L_83 - .L_82)
	.align		4
.L_82:
        /*01f0*/ 	.word	index@($__internal_0_$__cuda_sm3x_div_rn_noftz_f32_slowpath)
        /*01f4*/ 	.word	0x00000000


	//----- nvinfo : EIATTR_FRAME_SIZE
	.align		4
.L_83:
        /*01f8*/ 	.byte	0x04, 0x11
        /*01fa*/ 	.short	(.L_85 - .L_84)
	.align		4
.L_84:
        /*01fc*/ 	.word	index@(_Z7softmaxPfS_S_ll)
        /*0200*/ 	.word	0x00000000


	//----- nvinfo : EIATTR_MIN_STACK_SIZE
	.align		4
.L_85:
        /*0204*/ 	.byte	0x04, 0x12
        /*0206*/ 	.short	(.L_87 - .L_86)
	.align		4
.L_86:
        /*0208*/ 	.word	index@(_Z7softmaxPfS_S_ll)
        /*020c*/ 	.word	0x00000000


	//----- nvinfo : EIATTR_MIN_STACK_SIZE
	.align		4
.L_87:
        /*0210*/ 	.byte	0x04, 0x12
        /*0212*/ 	.short	(.L_89 - .L_88)
	.align		4
.L_88:
        /*0214*/ 	.word	index@(_Z6d_reluPfS_S_i)
        /*0218*/ 	.word	0x00000000


	//----- nvinfo : EIATTR_MIN_STACK_SIZE
	.align		4
.L_89:
        /*021c*/ 	.byte	0x04, 0x12
        /*021e*/ 	.short	(.L_91 - .L_90)
	.align		4
.L_90:
        /*0220*/ 	.word	index@(_Z4reluPfS_i)
        /*0224*/ 	.word	0x00000000


	//----- nvinfo : EIATTR_MIN_STACK_SIZE
	.align		4
.L_91:
        /*0228*/ 	.byte	0x04, 0x12
        /*022a*/ 	.short	(.L_93 - .L_92)
	.align		4
.L_92:
        /*022c*/ 	.word	index@(_Z8accuracyPfS_S_ilPi)
        /*0230*/ 	.word	0x00000000


	//----- nvinfo : EIATTR_MIN_STACK_SIZE
	.align		4
.L_93:
        /*0234*/ 	.byte	0x04, 0x12
        /*0236*/ 	.short	(.L_95 - .L_94)
	.align		4
.L_94:
        /*0238*/ 	.word	index@(_Z4centPfS_S_i)
        /*023c*/ 	.word	0x00000000


	//----- nvinfo : EIATTR_MIN_STACK_SIZE
	.align		4
.L_95:
        /*0240*/ 	.byte	0x04, 0x12
        /*0242*/ 	.short	(.L_97 - .L_96)
	.align		4
.L_96:
        /*0244*/ 	.word	index@(_Z12reduce_sum2DPfS_iii)
        /*0248*/ 	.word	0x00000000


	//----- nvinfo : EIATTR_MIN_STACK_SIZE
	.align		4
.L_97:
        /*024c*/ 	.byte	0x04, 0x12
        /*024e*/ 	.short	(.L_99 - .L_98)
	.align		4
.L_98:
        /*0250*/ 	.word	index@(_Z4maskPffii)
        /*0254*/ 	.word	0x00000000


	//----- nvinfo : EIATTR_MIN_STACK_SIZE
	.align		4
.L_99:
        /*0258*/ 	.byte	0x04, 0x12
        /*025a*/ 	.short	(.L_101 - .L_100)
	.align		4
.L_100:
        /*025c*/ 	.word	index@(_Z3sqrPfii)
        /*0260*/ 	.word	0x00000000


	//----- nvinfo : EIATTR_MIN_STACK_SIZE
	.align		4
.L_101:
        /*0264*/ 	.byte	0x04, 0x12
        /*0266*/ 	.short	(.L_103 - .L_102)
	.align		4
.L_102:
        /*0268*/ 	.word	index@(_Z4sqrtPfii)
        /*026c*/ 	.word	0x00000000


	//----- nvinfo : EIATTR_MIN_STACK_SIZE
	.align		4
.L_103:
        /*0270*/ 	.byte	0x04, 0x12
        /*0272*/ 	.short	(.L_105 - .L_104)
	.align		4
.L_104:
        /*0274*/ 	.word	index@(_Z3expPfii)
        /*0278*/ 	.word	0x00000000


	//----- nvinfo : EIATTR_MIN_STACK_SIZE
	.align		4
.L_105:
        /*027c*/ 	.byte	0x04, 0x12
        /*027e*/ 	.short	(.L_107 - .L_106)
	.align		4
.L_106:
        /*0280*/ 	.word	index@(_Z3logPfii)
        /*0284*/ 	.word	0x00000000


	//----- nvinfo : EIATTR_MIN_STACK_SIZE
	.align		4
.L_107:
        /*0288*/ 	.byte	0x04, 0x12
        /*028a*/ 	.short	(.L_109 - .L_108)
	.align		4
.L_108:
        /*028c*/ 	.word	index@(_Z16reduce_array_sumPfliS_)
        /*0290*/ 	.word	0x00000000


	//----- nvinfo : EIATTR_MIN_STACK_SIZE
	.align		4
.L_109:
        /*0294*/ 	.byte	0x04, 0x12
        /*0296*/ 	.short	(.L_111 - .L_110)
	.align		4
.L_110:
        /*0298*/ 	.word	index@(_Z3sumfPffS_S_ii)
        /*029c*/ 	.word	0x00000000


	//----- nvinfo : EIATTR_MIN_STACK_SIZE
	.align		4
.L_111:
        /*02a0*/ 	.byte	0x04, 0x12
        /*02a2*/ 	.short	(.L_113 - .L_112)
	.align		4
.L_112:
        /*02a4*/ 	.word	index@(_Z3sumPffii)
        /*02a8*/ 	.word	0x00000000


	//----- nvinfo : EIATTR_MIN_STACK_SIZE
	.align		4
.L_113:
        /*02ac*/ 	.byte	0x04, 0x12
        /*02ae*/ 	.short	(.L_115 - .L_114)
	.align		4
.L_114:
        /*02b0*/ 	.word	index@(_Z6el_divPfS_S_iii)
        /*02b4*/ 	.word	0x00000000


	//----- nvinfo : EIATTR_MIN_STACK_SIZE
	.align		4
.L_115:
        /*02b8*/ 	.byte	0x04, 0x12
        /*02ba*/ 	.short	(.L_117 - .L_116)
	.align		4
.L_116:
        /*02bc*/ 	.word	index@(_Z7el_multPfS_S_iii)
        /*02c0*/ 	.word	0x00000000


	//----- nvinfo : EIATTR_MIN_STACK_SIZE
	.align		4
.L_117:
        /*02c4*/ 	.byte	0x04, 0x12
        /*02c6*/ 	.short	(.L_119 - .L_118)
	.align		4
.L_118:
        /*02c8*/ 	.word	index@(_Z4multPffii)
        /*02cc*/ 	.word	0x00000000


	//----- nvinfo : EIATTR_MIN_STACK_SIZE
	.align		4
.L_119:
        /*02d0*/ 	.byte	0x04, 0x12
        /*02d2*/ 	.short	(.L_121 - .L_120)
	.align		4
.L_120:
        /*02d4*/ 	.word	index@(_Z3setPffii)
        /*02d8*/ 	.word	0x00000000


	//----- nvinfo : EIATTR_MIN_STACK_SIZE
	.align		4
.L_121:
        /*02dc*/ 	.byte	0x04, 0x12
        /*02de*/ 	.short	(.L_123 - .L_122)
	.align		4
.L_122:
        /*02e0*/ 	.word	index@(_Z11sum_mat_colPfS_S_ii)
        /*02e4*/ 	.word	0x00000000


	//----- nvinfo : EIATTR_MIN_STACK_SIZE
	.align		4
.L_123:
        /*02e8*/ 	.byte	0x04, 0x12
        /*02ea*/ 	.short	(.L_125 - .L_124)
	.align		4
.L_124:
        /*02ec*/ 	.word	index@(_Z11sum_mat_rowPfS_S_ii)
        /*02f0*/ 	.word	0x00000000
.L_125:


//--------------------- .nv.compat                --------------------------
	.section	.nv.compat,"",@"SHT_CUDA_COMPAT_INFO"
	.align	4
        /*0000*/ 	.byte	0x02, 0x09, 0x00, 0x00, 0x02, 0x02, 0x01, 0x00, 0x02, 0x05, 0x05, 0x00, 0x03, 0x07, 0x01, 0x01
        /*0010*/ 	.byte	0x02, 0x03, 0x00, 0x00, 0x02, 0x06, 0x01, 0x00, 0x04, 0x0b, 0x08, 0x00, 0x01, 0x00, 0x00, 0x00
        /*0020*/ 	.byte	0x00, 0x00, 0x00, 0x00


//--------------------- .nv.info._Z7softmaxPfS_S_ll --------------------------
	.section	.nv.info._Z7softmaxPfS_S_ll,"",@"SHT_CUDA_INFO"
	.sectionflags	@""
	.align	4


	//----- nvinfo : EIATTR_CUDA_API_VERSION
	.align		4
        /*0000*/ 	.byte	0x04, 0x37
        /*0002*/ 	.short	(.L_127 - .L_126)
.L_126:
        /*0004*/ 	.word	0x00000082


	//----- nvinfo : EIATTR_KPARAM_INFO
	.align		4
.L_127:
        /*0008*/ 	.byte	0x04, 0x17
        /*000a*/ 	.short	(.L_129 - .L_128)
.L_128:
        /*000c*/ 	.word	0x00000000
        /*0010*/ 	.short	0x0004
        /*0012*/ 	.short	0x0020
        /*0014*/ 	.byte	0x00, 0xf0, 0x21, 0x00


	//----- nvinfo : EIATTR_KPARAM_INFO
	.align		4
.L_129:
        /*0018*/ 	.byte	0x04, 0x17
        /*001a*/ 	.short	(.L_131 - .L_130)
.L_130:
        /*001c*/ 	.word	0x00000000
        /*0020*/ 	.short	0x0003
        /*0022*/ 	.short	0x0018
        /*0024*/ 	.byte	0x00, 0xf0, 0x21, 0x00


	//----- nvinfo : EIATTR_KPARAM_INFO
	.align		4
.L_131:
        /*0028*/ 	.byte	0x04, 0x17
        /*002a*/ 	.short	(.L_133 - .L_132)
.L_132:
        /*002c*/ 	.word	0x00000000
        /*0030*/ 	.short	0x0002
        /*0032*/ 	.short	0x0010
        /*0034*/ 	.byte	0x00, 0xf5, 0x21, 0x00


	//----- nvinfo : EIATTR_KPARAM_INFO
	.align		4
.L_133:
        /*0038*/ 	.byte	0x04, 0x17
        /*003a*/ 	.short	(.L_135 - .L_134)
.L_134:
        /*003c*/ 	.word	0x00000000
        /*0040*/ 	.short	0x0001
        /*0042*/ 	.short	0x0008
        /*0044*/ 	.byte	0x00, 0xf5, 0x21, 0x00


	//----- nvinfo : EIATTR_KPARAM_INFO
	.align		4
.L_135:
        /*0048*/ 	.byte	0x04, 0x17
        /*004a*/ 	.short	(.L_137 - .L_136)
.L_136:
        /*004c*/ 	.word	0x00000000
        /*0050*/ 	.short	0x0000
        /*0052*/ 	.short	0x0000
        /*0054*/ 	.byte	0x00, 0xf5, 0x21, 0x00


	//----- nvinfo : EIATTR_SPARSE_MMA_MASK
	.align		4
.L_137:
        /*0058*/ 	.byte	0x03, 0x50
        /*005a*/ 	.short	0x0000


	//----- nvinfo : EIATTR_MAXREG_COUNT
	.align		4
        /*005c*/ 	.byte	0x03, 0x1b
        /*005e*/ 	.short	0x00ff


	//----- nvinfo : EIATTR_MERCURY_ISA_VERSION
	.align		4
        /*0060*/ 	.byte	0x03, 0x5f
        /*0062*/ 	.short	0x0101


	//----- nvinfo : EIATTR_VRC_CTA_INIT_COUNT
	.align		4
        /*0064*/ 	.byte	0x02, 0x4a
	.zero		1
	.zero		1


	//----- nvinfo : EIATTR_EXIT_INSTR_OFFSETS
	.align		4
        /*0068*/ 	.byte	0x04, 0x1c
        /*006a*/ 	.short	(.L_139 - .L_138)


	//   ....[0]....
.L_138:
        /*006c*/ 	.word	0x00000130


	//   ....[1]....
        /*0070*/ 	.word	0x00002290


	//   ....[2]....
        /*0074*/ 	.word	0x00002c70


	//   ....[3]....
        /*0078*/ 	.word	0x000033b0


	//   ....[4]....
        /*007c*/ 	.word	0x00003790


	//   ....[5]....
        /*0080*/ 	.word	0x00003930


	//----- nvinfo : EIATTR_CRS_STACK_SIZE
	.align		4
.L_139:
        /*0084*/ 	.byte	0x04, 0x1e
        /*0086*/ 	.short	(.L_141 - .L_140)
.L_140:
        /*0088*/ 	.word	0x00000000


	//----- nvinfo : EIATTR_CBANK_PARAM_SIZE
	.align		4
.L_141:
        /*008c*/ 	.byte	0x03, 0x19
        /*008e*/ 	.short	0x0028


	//----- nvinfo : EIATTR_PARAM_CBANK
	.align		4
        /*0090*/ 	.byte	0x04, 0x0a
        /*0092*/ 	.short	(.L_143 - .L_142)
	.align		4
.L_142:
        /*0094*/ 	.word	index@(.nv.constant0._Z7softmaxPfS_S_ll)
        /*0098*/ 	.short	0x0380
        /*009a*/ 	.short	0x0028


	//----- nvinfo : EIATTR_SW_WAR
	.align		4
.L_143:
        /*009c*/ 	.byte	0x04, 0x36
        /*009e*/ 	.short	(.L_145 - .L_144)
.L_144:
        /*00a0*/ 	.word	0x00000008
.L_145:


//--------------------- .nv.info._Z6d_reluPfS_S_i --------------------------
	.section	.nv.info._Z6d_reluPfS_S_i,"",@"SHT_CUDA_INFO"
	.sectionflags	@""
	.align	4


	//----- nvinfo : EIATTR_CUDA_API_VERSION
	.align		4
        /*0000*/ 	.byte	0x04, 0x37
        /*0002*/ 	.short	(.L_147 - .L_146)
.L_146:
        /*0004*/ 	.word	0x00000082


	//----- nvinfo : EIATTR_KPARAM_INFO
	.align		4
.L_147:
        /*0008*/ 	.byte	0x04, 0x17
        /*000a*/ 	.short	(.L_149 - .L_148)
.L_148:
        /*000c*/ 	.word	0x00000000
        /*0010*/ 	.short	0x0003
        /*0012*/ 	.short	0x0018
        /*0014*/ 	.byte	0x00, 0xf0, 0x11, 0x00


	//----- nvinfo : EIATTR_KPARAM_INFO
	.align		4
.L_149:
        /*0018*/ 	.byte	0x04, 0x17
        /*001a*/ 	.short	(.L_151 - .L_150)
.L_150:
        /*001c*/ 	.word	0x00000000
        /*0020*/ 	.short	0x0002
        /*0022*/ 	.short	0x0010
        /*0024*/ 	.byte	0x00, 0xf5, 0x21, 0x00


	//----- nvinfo : EIATTR_KPARAM_INFO
	.align		4
.L_151:
        /*0028*/ 	.byte	0x04, 0x17
        /*002a*/ 	.short	(.L_153 - .L_152)
.L_152:
        /*002c*/ 	.word	0x00000000
        /*0030*/ 	.short	0x0001
        /*0032*/ 	.short	0x0008
        /*0034*/ 	.byte	0x00, 0xf5, 0x21, 0x00


	//----- nvinfo : EIATTR_KPARAM_INFO
	.align		4
.L_153:
        /*0038*/ 	.byte	0x04, 0x17
        /*003a*/ 	.short	(.L_155 - .L_154)
.L_154:
        /*003c*/ 	.word	0x00000000
        /*0040*/ 	.short	0x0000
        /*0042*/ 	.short	0x0000
        /*0044*/ 	.byte	0x00, 0xf5, 0x21, 0x00


	//----- nvinfo : EIATTR_SPARSE_MMA_MASK
	.align		4
.L_155:
        /*0048*/ 	.byte	0x03, 0x50
        /*004a*/ 	.short	0x0000


	//----- nvinfo : EIATTR_MAXREG_COUNT
	.align		4
        /*004c*/ 	.byte	0x03, 0x1b
        /*004e*/ 	.short	0x00ff


	//----- nvinfo : EIATTR_MERCURY_ISA_VERSION
	.align		4
        /*0050*/ 	.byte	0x03, 0x5f
        /*0052*/ 	.short	0x0101


	//----- nvinfo : EIATTR_VRC_CTA_INIT_COUNT
	.align		4
        /*0054*/ 	.byte	0x02, 0x4a
	.zero		1
	.zero		1


	//----- nvinfo : EIATTR_EXIT_INSTR_OFFSETS
	.align		4
        /*0058*/ 	.byte	0x04, 0x1c
        /*005a*/ 	.short	(.L_157 - .L_156)


	//   ....[0]....
.L_156:
        /*005c*/ 	.word	0x00000070


	//   ....[1]....
        /*0060*/ 	.word	0x00000140


	//   ....[2]....
        /*0064*/ 	.word	0x00000180


	//----- nvinfo : EIATTR_CRS_STACK_SIZE
	.align		4
.L_157:
        /*0068*/ 	.byte	0x04, 0x1e
        /*006a*/ 	.short	(.L_159 - .L_158)
.L_158:
        /*006c*/ 	.word	0x00000000


	//----- nvinfo : EIATTR_CBANK_PARAM_SIZE
	.align		4
.L_159:
        /*0070*/ 	.byte	0x03, 0x19
        /*0072*/ 	.short	0x001c


	//----- nvinfo : EIATTR_PARAM_CBANK
	.align		4
        /*0074*/ 	.byte	0x04, 0x0a
        /*0076*/ 	.short	(.L_161 - .L_160)
	.align		4
.L_160:
        /*0078*/ 	.word	index@(.nv.constant0._Z6d_reluPfS_S_i)
        /*007c*/ 	.short	0x0380
        /*007e*/ 	.short	0x001c


	//----- nvinfo : EIATTR_SW_WAR
	.align		4
.L_161:
        /*0080*/ 	.byte	0x04, 0x36
        /*0082*/ 	.short	(.L_163 - .L_162)
.L_162:
        /*0084*/ 	.word	0x00000008
.L_163:


//--------------------- .nv.info._Z4reluPfS_i     --------------------------
	.section	.nv.info._Z4reluPfS_i,"",@"SHT_CUDA_INFO"
	.sectionflags	@""
	.align	4


	//----- nvinfo : EIATTR_CUDA_API_VERSION
	.align		4
        /*0000*/ 	.byte	0x04, 0x37
        /*0002*/ 	.short	(.L_165 - .L_164)
.L_164:
        /*0004*/ 	.word	0x00000082


	//----- nvinfo : EIATTR_KPARAM_INFO
	.align		4
.L_165:
        /*0008*/ 	.byte	0x04, 0x17
        /*000a*/ 	.short	(.L_167 - .L_166)
.L_166:
        /*000c*/ 	.word	0x00000000
        /*0010*/ 	.short	0x0002
        /*0012*/ 	.short	0x0010
        /*0014*/ 	.byte	0x00, 0xf0, 0x11, 0x00


	//----- nvinfo : EIATTR_KPARAM_INFO
	.align		4
.L_167:
        /*0018*/ 	.byte	0x04, 0x17
        /*001a*/ 	.short	(.L_169 - .L_168)
.L_168:
        /*001c*/ 	.word	0x00000000
        /*0020*/ 	.short	0x0001
        /*0022*/ 	.short	0x0008
        /*0024*/ 	.byte	0x00, 0xf5, 0x21, 0x00


	//----- nvinfo : EIATTR_KPARAM_INFO
	.align		4
.L_169:
        /*0028*/ 	.byte	0x04, 0x17
        /*002a*/ 	.short	(.L_171 - .L_170)
.L_170:
        /*002c*/ 	.word	0x00000000
        /*0030*/ 	.short	0x0000
        /*0032*/ 	.short	0x0000
        /*0034*/ 	.byte	0x00, 0xf5, 0x21, 0x00


	//----- nvinfo : EIATTR_SPARSE_MMA_MASK
	.align		4
.L_171:
        /*0038*/ 	.byte	0x03, 0x50
        /*003a*/ 	.short	0x0000


	//----- nvinfo : EIATTR_MAXREG_COUNT
	.align		4
        /*003c*/ 	.byte	0x03, 0x1b
        /*003e*/ 	.short	0x00ff


	//----- nvinfo : EIATTR_MERCURY_ISA_VERSION
	.align		4
        /*0040*/ 	.byte	0x03, 0x5f
        /*0042*/ 	.short	0x0101


	//----- nvinfo : EIATTR_VRC_CTA_INIT_COUNT
	.align		4
        /*0044*/ 	.byte	0x02, 0x4a
	.zero		1
	.zero		1


	//----- nvinfo : EIATTR_EXIT_INSTR_OFFSETS
	.align		4
        /*0048*/ 	.byte	0x04, 0x1c
        /*004a*/ 	.short	(.L_173 - .L_172)


	//   ....[0]....
.L_172:
        /*004c*/ 	.word	0x00000070


	//   ....[1]....
        /*0050*/ 	.word	0x00000100


	//   ....[2]....
        /*0054*/ 	.word	0x00000140


	//----- nvinfo : EIATTR_CBANK_PARAM_SIZE
	.align		4
.L_173:
        /*0058*/ 	.byte	0x03, 0x19
        /*005a*/ 	.short	0x0014


	//----- nvinfo : EIATTR_PARAM_CBANK
	.align		4
        /*005c*/ 	.byte	0x04, 0x0a
        /*005e*/ 	.short	(.L_175 - .L_174)
	.align		4
.L_174:
        /*0060*/ 	.word	index@(.nv.constant0._Z4reluPfS_i)
        /*0064*/ 	.short	0x0380
        /*0066*/ 	.short	0x0014


	//----- nvinfo : EIATTR_SW_WAR
	.align		4
.L_175:
        /*0068*/ 	.byte	0x04, 0x36
        /*006a*/ 	.short	(.L_177 - .L_176)
.L_176:
        /*006c*/ 	.word	0x00000008
.L_177:


//--------------------- .nv.info._Z8accuracyPfS_S_ilPi --------------------------
	.section	.nv.info._Z8accuracyPfS_S_ilPi,"",@"SHT_CUDA_INFO"
	.sectionflags	@""
	.align	4


	//----- nvinfo : EIATTR_CUDA_API_VERSION
	.align		4
        /*0000*/ 	.byte	0x04, 0x37
        /*0002*/ 	.short	(.L_179 - .L_178)
.L_178:
        /*0004*/ 	.word	0x00000082


	//----- nvinfo : EIATTR_KPARAM_INFO
	.align		4
.L_179:
        /*0008*/ 	.byte	0x04, 0x17
        /*000a*/ 	.short	(.L_181 - .L_180)
.L_180:
        /*000c*/ 	.word	0x00000000
        /*0010*/ 	.short	0x0005
        /*0012*/ 	.short	0x0028
        /*0014*/ 	.byte	0x00, 0xf5, 0x21, 0x00


	//----- nvinfo : EIATTR_KPARAM_INFO
	.align		4
.L_181:
        /*0018*/ 	.byte	0x04, 0x17
        /*001a*/ 	.short	(.L_183 - .L_182)
.L_182:
        /*001c*/ 	.word	0x00000000
        /*0020*/ 	.short	0x0004
        /*0022*/ 	.short	0x0020
        /*0024*/ 	.byte	0x00, 0xf0, 0x21, 0x00


	//----- nvinfo : EIATTR_KPARAM_INFO
	.align		4
.L_183:
        /*0028*/ 	.byte	0x04, 0x17
        /*002a*/ 	.short	(.L_185 - .L_184)
.L_184:
        /*002c*/ 	.word	0x00000000
        /*0030*/ 	.short	0x0003
        /*0032*/ 	.short	0x0018
        /*0034*/ 	.byte	0x00, 0xf0, 0x11, 0x00


	//----- nvinfo : EIATTR_KPARAM_INFO
	.align		4
.L_185:
        /*0038*/ 	.byte	0x04, 0x17
        /*003a*/ 	.short	(.L_187 - .L_186)
.L_186:
        /*003c*/ 	.word	0x00000000
        /*0040*/ 	.short	0x0002
        /*0042*/ 	.short	0x0010
        /*0044*/ 	.byte	0x00, 0xf5, 0x21, 0x00


	//----- nvinfo : EIATTR_KPARAM_INFO
	.align		4
.L_187:
        /*0048*/ 	.byte	0x04, 0x17
        /*004a*/ 	.short	(.L_189 - .L_188)
.L_188:
        /*004c*/ 	.word	0x00000000
        /*0050*/ 	.short	0x0001
        /*0052*/ 	.short	0x0008
        /*0054*/ 	.byte	0x00, 0xf5, 0x21, 0x00


	//----- nvinfo : EIATTR_KPARAM_INFO
	.align		4
.L_189:
        /*0058*/ 	.byte	0x04, 0x17
        /*005a*/ 	.short	(.L_191 - .L_190)
.L_190:
        /*005c*/ 	.word	0x00000000
        /*0060*/ 	.short	0x0000
        /*0062*/ 	.short	0x0000
        /*0064*/ 	.byte	0x00, 0xf5, 0x21, 0x00


	//----- nvinfo : EIATTR_SPARSE_MMA_MASK
	.align		4
.L_191:
        /*0068*/ 	.byte	0x03, 0x50
        /*006a*/ 	.short	0x0000


	//----- nvinfo : EIATTR_MAXREG_COUNT
	.align		4
        /*006c*/ 	.byte	0x03, 0x1b
        /*006e*/ 	.short	0x00ff


	//----- nvinfo : EIATTR_MERCURY_ISA_VERSION
	.align		4
        /*0070*/ 	.byte	0x03, 0x5f
        /*0072*/ 	.short	0x0101


	//----- nvinfo : EIATTR_INT_WARP_WIDE_INSTR_OFFSETS
	.align		4
        /*0074*/ 	.byte	0x04, 0x31
        /*0076*/ 	.short	(.L_193 - .L_192)


	//   ....[0]....
.L_192:
        /*0078*/ 	.word	0x00000cf0


	//   ....[1]....
        /*007c*/ 	.word	0x00000d10


	//----- nvinfo : EIATTR_VRC_CTA_INIT_COUNT
	.align		4
.L_193:
        /*0080*/ 	.byte	0x02, 0x4a
	.zero		1
	.zero		1


	//----- nvinfo : EIATTR_EXIT_INSTR_OFFSETS
	.align		4
        /*0084*/ 	.byte	0x04, 0x1c
        /*0086*/ 	.short	(.L_195 - .L_194)


	//   ....[0]....
.L_194:
        /*0088*/ 	.word	0x000000d0


	//   ....[1]....
        /*008c*/ 	.word	0x00000d80


	//----- nvinfo : EIATTR_CBANK_PARAM_SIZE
	.align		4
.L_195:
        /*0090*/ 	.byte	0x03, 0x19
        /*0092*/ 	.short	0x0030


	//----- nvinfo : EIATTR_PARAM_CBANK
	.align		4
        /*0094*/ 	.byte	0x04, 0x0a
        /*0096*/ 	.short	(.L_197 - .L_196)
	.align		4
.L_196:
        /*0098*/ 	.word	index@(.nv.constant0._Z8accuracyPfS_S_ilPi)
        /*009c*/ 	.short	0x0380
        /*009e*/ 	.short	0x0030


	//----- nvinfo : EIATTR_SW_WAR
	.align		4
.L_197:
        /*00a0*/ 	.byte	0x04, 0x36
        /*00a2*/ 	.short	(.L_199 - .L_198)
.L_198:
        /*00a4*/ 	.word	0x00000008
.L_199:


//--------------------- .nv.info._Z4centPfS_S_i   --------------------------
	.section	.nv.info._Z4centPfS_S_i,"",@"SHT_CUDA_INFO"
	.sectionflags	@""
	.align	4


	//----- nvinfo : EIATTR_CUDA_API_VERSION
	.align		4
        /*0000*/ 	.byte	0x04, 0x37
        /*0002*/ 	.short	(.L_201 - .L_200)
.L_200:
        /*0004*/ 	.word	0x00000082


	//----- nvinfo : EIATTR_KPARAM_INFO
	.align		4
.L_201:
        /*0008*/ 	.byte	0x04, 0x17
        /*000a*/ 	.short	(.L_203 - .L_202)
.L_202:
        /*000c*/ 	.word	0x00000000
        /*0010*/ 	.short	0x0003
        /*0012*/ 	.short	0x0018
        /*0014*/ 	.byte	0x00, 0xf0, 0x11, 0x00


	//----- nvinfo : EIATTR_KPARAM_INFO
	.align		4
.L_203:
        /*0018*/ 	.byte	0x04, 0x17
        /*001a*/ 	.short	(.L_205 - .L_204)
.L_204:
        /*001c*/ 	.word	0x00000000
        /*0020*/ 	.short	0x0002
        /*0022*/ 	.short	0x0010
        /*0024*/ 	.byte	0x00, 0xf5, 0x21, 0x00


	//----- nvinfo : EIATTR_KPARAM_INFO
	.align		4
.L_205:
        /*0028*/ 	.byte	0x04, 0x17
        /*002a*/ 	.short	(.L_207 - .L_206)
.L_206:
        /*002c*/ 	.word	0x00000000
        /*0030*/ 	.short	0x0001
        /*0032*/ 	.short	0x0008
        /*0034*/ 	.byte	0x00, 0xf5, 0x21, 0x00


	//----- nvinfo : EIATTR_KPARAM_INFO
	.align		4
.L_207:
        /*0038*/ 	.byte	0x04, 0x17
        /*003a*/ 	.short	(.L_209 - .L_208)
.L_208:
        /*003c*/ 	.word	0x00000000
        /*0040*/ 	.short	0x0000
        /*0042*/ 	.short	0x0000
        /*0044*/ 	.byte	0x00, 0xf5, 0x21, 0x00


	//----- nvinfo : EIATTR_SPARSE_MMA_MASK
	.align		4
.L_209:
        /*0048*/ 	.byte	0x03, 0x50
        /*004a*/ 	.short	0x0000


	//----- nvinfo : EIATTR_MAXREG_COUNT
	.align		4
        /*004c*/ 	.byte	0x03, 0x1b
        /*004e*/ 	.short	0x00ff


	//----- nvinfo : EIATTR_MERCURY_ISA_VERSION
	.align		4
        /*0050*/ 	.byte	0x03, 0x5f
        /*0052*/ 	.short	0x0101


	//----- nvinfo : EIATTR_VRC_CTA_INIT_COUNT
	.align		4
        /*0054*/ 	.byte	0x02, 0x4a
	.zero		1
	.zero		1


	//----- nvinfo : EIATTR_EXIT_INSTR_OFFSETS
	.align		4
        /*0058*/ 	.byte	0x04, 0x1c
        /*005a*/ 	.short	(.L_211 - .L_210)


	//   ....[0]....
.L_210:
        /*005c*/ 	.word	0x00000070


	//   ....[1]....
        /*0060*/ 	.word	0x00000360


	//   ....[2]....
        /*0064*/ 	.word	0x00000940


	//----- nvinfo : EIATTR_CRS_STACK_SIZE
	.align		4
.L_211:
        /*0068*/ 	.byte	0x04, 0x1e
        /*006a*/ 	.short	(.L_213 - .L_212)
.L_212:
        /*006c*/ 	.word	0x00000000


	//----- nvinfo : EIATTR_CBANK_PARAM_SIZE
	.align		4
.L_213:
        /*0070*/ 	.byte	0x03, 0x19
        /*0072*/ 	.short	0x001c


	//----- nvinfo : EIATTR_PARAM_CBANK
	.align		4
        /*0074*/ 	.byte	0x04, 0x0a
        /*0076*/ 	.short	(.L_215 - .L_214)
	.align		4
.L_214:
        /*0078*/ 	.word	index@(.nv.constant0._Z4centPfS_S_i)
        /*007c*/ 	.short	0x0380
        /*007e*/ 	.short	0x001c


	//----- nvinfo : EIATTR_SW_WAR
	.align		4
.L_215:
        /*0080*/ 	.byte	0x04, 0x36
        /*0082*/ 	.short	(.L_217 - .L_216)
.L_216:
        /*0084*/ 	.word	0x00000008
.L_217:


//--------------------- .nv.info._Z12reduce_sum2DPfS_iii --------------------------
	.section	.nv.info._Z12reduce_sum2DPfS_iii,"",@"SHT_CUDA_INFO"
	.sectionflags	@""
	.align	4


	//----- nvinfo : EIATTR_CUDA_API_VERSION
	.align		4
        /*0000*/ 	.byte	0x04, 0x37
        /*0002*/ 	.short	(.L_219 - .L_218)
.L_218:
        /*0004*/ 	.word	0x00000082


	//----- nvinfo : EIATTR_KPARAM_INFO
	.align		4
.L_219:
        /*0008*/ 	.byte	0x04, 0x17
        /*000a*/ 	.short	(.L_221 - .L_220)
.L_220:
        /*000c*/ 	.word	0x00000000
        /*0010*/ 	.short	0x0004
        /*0012*/ 	.short	0x0018
        /*0014*/ 	.byte	0x00, 0xf0, 0x11, 0x00


	//----- nvinfo : EIATTR_KPARAM_INFO
	.align		4
.L_221:
        /*0018*/ 	.byte	0x04, 0x17
        /*001a*/ 	.short	(.L_223 - .L_222)
.L_222:
        /*001c*/ 	.word	0x00000000
        /*0020*/ 	.short	0x0003
        /*0022*/ 	.short	0x0014
        /*0024*/ 	.byte	0x00, 0xf0, 0x11, 0x00


	//----- nvinfo : EIATTR_KPARAM_INFO
	.align		4
.L_223:
        /*0028*/ 	.byte	0x04, 0x17
        /*002a*/ 	.short	(.L_225 - .L_224)
.L_224:
        /*002c*/ 	.word	0x00000000
        /*0030*/ 	.short	0x0002
        /*0032*/ 	.short	0x0010
        /*0034*/ 	.byte	0x00, 0xf0, 0x11, 0x00


	//----- nvinfo : EIATTR_KPARAM_INFO
	.align		4
.L_225:
        /*0038*/ 	.byte	0x04, 0x17
        /*003a*/ 	.short	(.L_227 - .L_226)
.L_226:
        /*003c*/ 	.word	0x00000000
        /*0040*/ 	.short	0x0001
        /*0042*/ 	.short	0x0008
        /*0044*/ 	.byte	0x00, 0xf5, 0x21, 0x00


	//----- nvinfo : EIATTR_KPARAM_INFO
	.align		4
.L_227:
        /*0048*/ 	.byte	0x04, 0x17
        /*004a*/ 	.short	(.L_229 - .L_228)
.L_228:
        /*004c*/ 	.word	0x00000000
        /*0050*/ 	.short	0x0000
        /*0052*/ 	.short	0x0000
        /*0054*/ 	.byte	0x00, 0xf5, 0x21, 0x00


	//----- nvinfo : EIATTR_SPARSE_MMA_MASK
	.align		4
.L_229:
        /*0058*/ 	.byte	0x03, 0x50
        /*005a*/ 	.short	0x0000


	//----- nvinfo : EIATTR_MAXREG_COUNT
	.align		4
        /*005c*/ 	.byte	0x03, 0x1b
        /*005e*/ 	.short	0x00ff


	//----- nvinfo : EIATTR_MERCURY_ISA_VERSION
	.align		4
        /*0060*/ 	.byte	0x03, 0x5f
        /*0062*/ 	.short	0x0101


	//----- nvinfo : EIATTR_VRC_CTA_INIT_COUNT
	.align		4
        /*0064*/ 	.byte	0x02, 0x4a
	.zero		1
	.zero		1


	//----- nvinfo : EIATTR_EXIT_INSTR_OFFSETS
	.align		4
        /*0068*/ 	.byte	0x04, 0x1c
        /*006a*/ 	.short	(.L_231 - .L_230)


	//   ....[0]....
.L_230:
        /*006c*/ 	.word	0x00000080


	//   ....[1]....
        /*0070*/ 	.word	0x000002b0


	//   ....[2]....
        /*0074*/ 	.word	0x000004c0


	//----- nvinfo : EIATTR_CBANK_PARAM_SIZE
	.align		4
.L_231:
        /*0078*/ 	.byte	0x03, 0x19
        /*007a*/ 	.short	0x001c


	//----- nvinfo : EIATTR_PARAM_CBANK
	.align		4
        /*007c*/ 	.byte	0x04, 0x0a
        /*007e*/ 	.short	(.L_233 - .L_232)
	.align		4
.L_232:
        /*0080*/ 	.word	index@(.nv.constant0._Z12reduce_sum2DPfS_iii)
        /*0084*/ 	.short	0x0380
        /*0086*/ 	.short	0x001c


	//----- nvinfo : EIATTR_SW_WAR
	.align		4
.L_233:
        /*0088*/ 	.byte	0x04, 0x36
        /*008a*/ 	.short	(.L_235 - .L_234)
.L_234:
        /*008c*/ 	.word	0x00000008
.L_235:


//--------------------- .nv.info._Z4maskPffii     --------------------------
	.section	.nv.info._Z4maskPffii,"",@"SHT_CUDA_INFO"
	.sectionflags	@""
	.align	4


	//----- nvinfo : EIATTR_CUDA_API_VERSION
	.align		4
        /*0000*/ 	.byte	0x04, 0x37
        /*0002*/ 	.short	(.L_237 - .L_236)
.L_236:
        /*0004*/ 	.word	0x00000082


	//----- nvinfo : EIATTR_KPARAM_INFO
	.align		4
.L_237:
        /*0008*/ 	.byte	0x04, 0x17
        /*000a*/ 	.short	(.L_239 - .L_238)
.L_238:
        /*000c*/ 	.word	0x00000000
        /*0010*/ 	.short	0x0003
        /*0012*/ 	.short	0x0010
        /*0014*/ 	.byte	0x00, 0xf0, 0x11, 0x00


	//----- nvinfo : EIATTR_KPARAM_INFO
	.align		4
.L_239:
        /*0018*/ 	.byte	0x04, 0x17
        /*001a*/ 	.short	(.L_241 - .L_240)
.L_240:
        /*001c*/ 	.word	0x00000000
        /*0020*/ 	.short	0x0002
        /*0022*/ 	.short	0x000c
        /*0024*/ 	.byte	0x00, 0xf0, 0x11, 0x00


	//----- nvinfo : EIATTR_KPARAM_INFO
	.align		4
.L_241:
        /*0028*/ 	.byte	0x04, 0x17
        /*002a*/ 	.short	(.L_243 - .L_242)
.L_242:
        /*002c*/ 	.word	0x00000000
        /*0030*/ 	.short	0x0001
        /*0032*/ 	.short	0x0008
        /*0034*/ 	.byte	0x00, 0xf0, 0x11, 0x00


	//----- nvinfo : EIATTR_KPARAM_INFO
	.align		4
.L_243:
        /*0038*/ 	.byte	0x04, 0x17
        /*003a*/ 	.short	(.L_245 - .L_244)
.L_244:
        /*003c*/ 	.word	0x00000000
        /*0040*/ 	.short	0x0000
        /*0042*/ 	.short	0x0000
        /*0044*/ 	.byte	0x00, 0xf5, 0x21, 0x00


	//----- nvinfo : EIATTR_SPARSE_MMA_MASK
	.align		4
.L_245:
        /*0048*/ 	.byte	0x03, 0x50
        /*004a*/ 	.short	0x0000


	//----- nvinfo : EIATTR_MAXREG_COUNT
	.align		4
        /*004c*/ 	.byte	0x03, 0x1b
        /*004e*/ 	.short	0x00ff


	//----- nvinfo : EIATTR_MERCURY_ISA_VERSION
	.align		4
        /*0050*/ 	.byte	0x03, 0x5f
        /*0052*/ 	.short	0x0101


	//----- nvinfo : EIATTR_VRC_CTA_INIT_COUNT
	.align		4
        /*0054*/ 	.byte	0x02, 0x4a
	.zero		1
	.zero		1


	//----- nvinfo : EIATTR_EXIT_INSTR_OFFSETS
	.align		4
        /*0058*/ 	.byte	0x04, 0x1c
        /*005a*/ 	.short	(.L_247 - .L_246)


	//   ....[0]....
.L_246:
        /*005c*/ 	.word	0x00000090


	//   ....[1]....
        /*0060*/ 	.word	0x00000110


	//----- nvinfo : EIATTR_CBANK_PARAM_SIZE
	.align		4
.L_247:
        /*0064*/ 	.byte	0x03, 0x19
        /*0066*/ 	.short	0x0014


	//----- nvinfo : EIATTR_PARAM_CBANK
	.align		4
        /*0068*/ 	.byte	0x04, 0x0a
        /*006a*/ 	.short	(.L_249 - .L_248)
	.align		4
.L_248:
        /*006c*/ 	.word	index@(.nv.constant0._Z4maskPffii)
        /*0070*/ 	.short	0x0380
        /*0072*/ 	.short	0x0014


	//----- nvinfo : EIATTR_SW_WAR
	.align		4
.L_249:
        /*0074*/ 	.byte	0x04, 0x36
        /*0076*/ 	.short	(.L_251 - .L_250)
.L_250:
        /*0078*/ 	.word	0x00000008
.L_251:


//--------------------- .nv.info._Z3sqrPfii       --------------------------
	.section	.nv.info._Z3sqrPfii,"",@"SHT_CUDA_INFO"
	.sectionflags	@""
	.align	4


	//----- nvinfo : EIATTR_CUDA_API_VERSION
	.align		4
        /*0000*/ 	.byte	0x04, 0x37
        /*0002*/ 	.short	(.L_253 - .L_252)
.L_252:
        /*0004*/ 	.word	0x00000082


	//----- nvinfo : EIATTR_KPARAM_INFO
	.align		4
.L_253:
        /*0008*/ 	.byte	0x04, 0x17
        /*000a*/ 	.short	(.L_255 - .L_254)
.L_254:
        /*000c*/ 	.word	0x00000000
        /*0010*/ 	.short	0x0002
        /*0012*/ 	.short	0x000c
        /*0014*/ 	.byte	0x00, 0xf0, 0x11, 0x00


	//----- nvinfo : EIATTR_KPARAM_INFO
	.align		4
.L_255:
        /*0018*/ 	.byte	0x04, 0x17
        /*001a*/ 	.short	(.L_257 - .L_256)
.L_256:
        /*001c*/ 	.word	0x00000000
        /*0020*/ 	.short	0x0001
        /*0022*/ 	.short	0x0008
        /*0024*/ 	.byte	0x00, 0xf0, 0x11, 0x00


	//----- nvinfo : EIATTR_KPARAM_INFO
	.align		4
.L_257:
        /*0028*/ 	.byte	0x04, 0x17
        /*002a*/ 	.short	(.L_259 - .L_258)
.L_258:
        /*002c*/ 	.word	0x00000000
        /*0030*/ 	.short	0x0000
        /*0032*/ 	.short	0x0000
        /*0034*/ 	.byte	0x00, 0xf5, 0x21, 0x00


	//----- nvinfo : EIATTR_SPARSE_MMA_MASK
	.align		4
.L_259:
        /*0038*/ 	.byte	0x03, 0x50
        /*003a*/ 	.short	0x0000


	//----- nvinfo : EIATTR_MAXREG_COUNT
	.align		4
        /*003c*/ 	.byte	0x03, 0x1b
        /*003e*/ 	.short	0x00ff


	//----- nvinfo : EIATTR_MERCURY_ISA_VERSION
	.align		4
        /*0040*/ 	.byte	0x03, 0x5f
        /*0042*/ 	.short	0x0101


	//----- nvinfo : EIATTR_VRC_CTA_INIT_COUNT
	.align		4
        /*0044*/ 	.byte	0x02, 0x4a
	.zero		1
	.zero		1


	//----- nvinfo : EIATTR_EXIT_INSTR_OFFSETS
	.align		4
        /*0048*/ 	.byte	0x04, 0x1c
        /*004a*/ 	.short	(.L_261 - .L_260)


	//   ....[0]....
.L_260:
        /*004c*/ 	.word	0x00000080


	//   ....[1]....
        /*0050*/ 	.word	0x000000f0


	//----- nvinfo : EIATTR_CBANK_PARAM_SIZE
	.align		4
.L_261:
        /*0054*/ 	.byte	0x03, 0x19
        /*0056*/ 	.short	0x0010


	//----- nvinfo : EIATTR_PARAM_CBANK
	.align		4
        /*0058*/ 	.byte	0x04, 0x0a
        /*005a*/ 	.short	(.L_263 - .L_262)
	.align		4
.L_262:
        /*005c*/ 	.word	index@(.nv.constant0._Z3sqrPfii)
        /*0060*/ 	.short	0x0380
        /*0062*/ 	.short	0x0010


	//----- nvinfo : EIATTR_SW_WAR
	.align		4
.L_263:
        /*0064*/ 	.byte	0x04, 0x36
        /*0066*/ 	.short	(.L_265 - .L_264)
.L_264:
        /*0068*/ 	.word	0x00000008
.L_265:


//--------------------- .nv.info._Z4sqrtPfii      --------------------------
	.section	.nv.info._Z4sqrtPfii,"",@"SHT_CUDA_INFO"
	.sectionflags	@""
	.align	4


	//----- nvinfo : EIATTR_CUDA_API_VERSION
	.align		4
        /*0000*/ 	.byte	0x04, 0x37
        /*0002*/ 	.short	(.L_267 - .L_266)
.L_266:
        /*0004*/ 	.word	0x00000082


	//----- nvinfo : EIATTR_KPARAM_INFO
	.align		4
.L_267:
        /*0008*/ 	.byte	0x04, 0x17
        /*000a*/ 	.short	(.L_269 - .L_268)
.L_268:
        /*000c*/ 	.word	0x00000000
        /*0010*/ 	.short	0x0002
        /*0012*/ 	.short	0x000c
        /*0014*/ 	.byte	0x00, 0xf0, 0x11, 0x00


	//----- nvinfo : EIATTR_KPARAM_INFO
	.align		4
.L_269:
        /*0018*/ 	.byte	0x04, 0x17
        /*001a*/ 	.short	(.L_271 - .L_270)
.L_270:
        /*001c*/ 	.word	0x00000000
        /*0020*/ 	.short	0x0001
        /*0022*/ 	.short	0x0008
        /*0024*/ 	.byte	0x00, 0xf0, 0x11, 0x00


	//----- nvinfo : EIATTR_KPARAM_INFO
	.align		4
.L_271:
        /*0028*/ 	.byte	0x04, 0x17
        /*002a*/ 	.short	(.L_273 - .L_272)
.L_272:
        /*002c*/ 	.word	0x00000000
        /*0030*/ 	.short	0x0000
        /*0032*/ 	.short	0x0000
        /*0034*/ 	.byte	0x00, 0xf5, 0x21, 0x00


	//----- nvinfo : EIATTR_SPARSE_MMA_MASK
	.align		4
.L_273:
        /*0038*/ 	.byte	0x03, 0x50
        /*003a*/ 	.short	0x0000


	//----- nvinfo : EIATTR_MAXREG_COUNT
	.align		4
        /*003c*/ 	.byte	0x03, 0x1b
        /*003e*/ 	.short	0x00ff


	//----- nvinfo : EIATTR_MERCURY_ISA_VERSION
	.align		4
        /*0040*/ 	.byte	0x03, 0x5f
        /*0042*/ 	.short	0x0101


	//----- nvinfo : EIATTR_VRC_CTA_INIT_COUNT
	.align		4
        /*0044*/ 	.byte	0x02, 0x4a
	.zero		1
	.zero		1


	//----- nvinfo : EIATTR_EXIT_INSTR_OFFSETS
	.align		4
        /*0048*/ 	.byte	0x04, 0x1c
        /*004a*/ 	.short	(.L_275 - .L_274)


	//   ....[0]....
.L_274:
        /*004c*/ 	.word	0x00000080


	//   ....[1]....
        /*0050*/ 	.word	0x000001c0


	//----- nvinfo : EIATTR_CRS_STACK_SIZE
	.align		4
.L_275:
        /*0054*/ 	.byte	0x04, 0x1e
        /*0056*/ 	.short	(.L_277 - .L_276)
.L_276:
        /*0058*/ 	.word	0x00000000


	//----- nvinfo : EIATTR_CBANK_PARAM_SIZE
	.align		4
.L_277:
        /*005c*/ 	.byte	0x03, 0x19
        /*005e*/ 	.short	0x0010


	//----- nvinfo : EIATTR_PARAM_CBANK
	.align		4
        /*0060*/ 	.byte	0x04, 0x0a
        /*0062*/ 	.short	(.L_279 - .L_278)
	.align		4
.L_278:
        /*0064*/ 	.word	index@(.nv.constant0._Z4sqrtPfii)
        /*0068*/ 	.short	0x0380
        /*006a*/ 	.short	0x0010


	//----- nvinfo : EIATTR_SW_WAR
	.align		4
.L_279:
        /*006c*/ 	.byte	0x04, 0x36
        /*006e*/ 	.short	(.L_281 - .L_280)
.L_280:
        /*0070*/ 	.word	0x00000008
.L_281:


//--------------------- .nv.info._Z3expPfii       --------------------------
	.section	.nv.info._Z3expPfii,"",@"SHT_CUDA_INFO"
	.sectionflags	@""
	.align	4


	//----- nvinfo : EIATTR_CUDA_API_VERSION
	.align		4
        /*0000*/ 	.byte	0x04, 0x37
        /*0002*/ 	.short	(.L_283 - .L_282)
.L_282:
        /*0004*/ 	.word	0x00000082


	//----- nvinfo : EIATTR_KPARAM_INFO
	.align		4
.L_283:
        /*0008*/ 	.byte	0x04, 0x17
        /*000a*/ 	.short	(.L_285 - .L_284)
.L_284:
        /*000c*/ 	.word	0x00000000
        /*0010*/ 	.short	0x0002
        /*0012*/ 	.short	0x000c
        /*0014*/ 	.byte	0x00, 0xf0, 0x11, 0x00


	//----- nvinfo : EIATTR_KPARAM_INFO
	.align		4
.L_285:
        /*0018*/ 	.byte	0x04, 0x17
        /*001a*/ 	.short	(.L_287 - .L_286)
.L_286:
        /*001c*/ 	.word	0x00000000
        /*0020*/ 	.short	0x0001
        /*0022*/ 	.short	0x0008
        /*0024*/ 	.byte	0x00, 0xf0, 0x11, 0x00


	//----- nvinfo : EIATTR_KPARAM_INFO
	.align		4
.L_287:
        /*0028*/ 	.byte	0x04, 0x17
        /*002a*/ 	.short	(.L_289 - .L_288)
.L_288:
        /*002c*/ 	.word	0x00000000
        /*0030*/ 	.short	0x0000
        /*0032*/ 	.short	0x0000
        /*0034*/ 	.byte	0x00, 0xf5, 0x21, 0x00


	//----- nvinfo : EIATTR_SPARSE_MMA_MASK
	.align		4
.L_289:
        /*0038*/ 	.byte	0x03, 0x50
        /*003a*/ 	.short	0x0000


	//----- nvinfo : EIATTR_MAXREG_COUNT
	.align		4
        /*003c*/ 	.byte	0x03, 0x1b
        /*003e*/ 	.short	0x00ff


	//----- nvinfo : EIATTR_MERCURY_ISA_VERSION
	.align		4
        /*0040*/ 	.byte	0x03, 0x5f
        /*0042*/ 	.short	0x0101


	//----- nvinfo : EIATTR_VRC_CTA_INIT_COUNT
	.align		4
        /*0044*/ 	.byte	0x02, 0x4a
	.zero		1
	.zero		1


	//----- nvinfo : EIATTR_EXIT_INSTR_OFFSETS
	.align		4
        /*0048*/ 	.byte	0x04, 0x1c
        /*004a*/ 	.short	(.L_291 - .L_290)


	//   ....[0]....
.L_290:
        /*004c*/ 	.word	0x00000080


	//   ....[1]....
        /*0050*/ 	.word	0x00000180


	//----- nvinfo : EIATTR_CBANK_PARAM_SIZE
	.align		4
.L_291:
        /*0054*/ 	.byte	0x03, 0x19
        /*0056*/ 	.short	0x0010


	//----- nvinfo : EIATTR_PARAM_CBANK
	.align		4
        /*0058*/ 	.byte	0x04, 0x0a
        /*005a*/ 	.short	(.L_293 - .L_292)
	.align		4
.L_292:
        /*005c*/ 	.word	index@(.nv.constant0._Z3expPfii)
        /*0060*/ 	.short	0x0380
        /*0062*/ 	.short	0x0010


	//----- nvinfo : EIATTR_SW_WAR
	.align		4
.L_293:
        /*0064*/ 	.byte	0x04, 0x36
        /*0066*/ 	.short	(.L_295 - .L_294)
.L_294:
        /*0068*/ 	.word	0x00000008
.L_295:


//--------------------- .nv.info._Z3logPfii       --------------------------
	.section	.nv.info._Z3logPfii,"",@"SHT_CUDA_INFO"
	.sectionflags	@""
	.align	4


	//----- nvinfo : EIATTR_CUDA_API_VERSION
	.align		4
        /*0000*/ 	.byte	0x04, 0x37
        /*0002*/ 	.short	(.L_297 - .L_296)
.L_296:
        /*0004*/ 	.word	0x00000082


	//----- nvinfo : EIATTR_KPARAM_INFO
	.align		4
.L_297:
        /*0008*/ 	.byte	0x04, 0x17
        /*000a*/ 	.short	(.L_299 - .L_298)
.L_298:
        /*000c*/ 	.word	0x00000000
        /*0010*/ 	.short	0x0002
        /*0012*/ 	.short	0x000c
        /*0014*/ 	.byte	0x00, 0xf0, 0x11, 0x00


	//----- nvinfo : EIATTR_KPARAM_INFO
	.align		4
.L_299:
        /*0018*/ 	.byte	0x04, 0x17
        /*001a*/ 	.short	(.L_301 - .L_300)
.L_300:
        /*001c*/ 	.word	0x00000000
        /*0020*/ 	.short	0x0001
        /*0022*/ 	.short	0x0008
        /*0024*/ 	.byte	0x00, 0xf0, 0x11, 0x00


	//----- nvinfo : EIATTR_KPARAM_INFO
	.align		4
.L_301:
        /*0028*/ 	.byte	0x04, 0x17
        /*002a*/ 	.short	(.L_303 - .L_302)
.L_302:
        /*002c*/ 	.word	0x00000000
        /*0030*/ 	.short	0x0000
        /*0032*/ 	.short	0x0000
        /*0034*/ 	.byte	0x00, 0xf5, 0x21, 0x00


	//----- nvinfo : EIATTR_SPARSE_MMA_MASK
	.align		4
.L_303:
        /*0038*/ 	.byte	0x03, 0x50
        /*003a*/ 	.short	0x0000


	//----- nvinfo : EIATTR_MAXREG_COUNT
	.align		4
        /*003c*/ 	.byte	0x03, 0x1b
        /*003e*/ 	.short	0x00ff


	//----- nvinfo : EIATTR_MERCURY_ISA_VERSION
	.align		4
        /*0040*/ 	.byte	0x03, 0x5f
        /*0042*/ 	.short	0x0101


	//----- nvinfo : EIATTR_VRC_CTA_INIT_COUNT
	.align		4
        /*0044*/ 	.byte	0x02, 0x4a
	.zero		1
	.zero		1


	//----- nvinfo : EIATTR_EXIT_INSTR_OFFSETS
	.align		4
        /*0048*/ 	.byte	0x04, 0x1c
        /*004a*/ 	.short	(.L_305 - .L_304)


	//   ....[0]....
.L_304:
        /*004c*/ 	.word	0x00000080


	//   ....[1]....
        /*0050*/ 	.word	0x00000280


	//----- nvinfo : EIATTR_CBANK_PARAM_SIZE
	.align		4
.L_305:
        /*0054*/ 	.byte	0x03, 0x19
        /*0056*/ 	.short	0x0010


	//----- nvinfo : EIATTR_PARAM_CBANK
	.align		4
        /*0058*/ 	.byte	0x04, 0x0a
        /*005a*/ 	.short	(.L_307 - .L_306)
	.align		4
.L_306:
        /*005c*/ 	.word	index@(.nv.constant0._Z3logPfii)
        /*0060*/ 	.short	0x0380
        /*0062*/ 	.short	0x0010


	//----- nvinfo : EIATTR_SW_WAR
	.align		4
.L_307:
        /*0064*/ 	.byte	0x04, 0x36
        /*0066*/ 	.short	(.L_309 - .L_308)
.L_308:
        /*0068*/ 	.word	0x00000008
.L_309:


//--------------------- .nv.info._Z16reduce_array_sumPfliS_ --------------------------
	.section	.nv.info._Z16reduce_array_sumPfliS_,"",@"SHT_CUDA_INFO"
	.sectionflags	@""
	.align	4


	//----- nvinfo : EIATTR_CUDA_API_VERSION
	.align		4
        /*0000*/ 	.byte	0x04, 0x37
        /*0002*/ 	.short	(.L_311 - .L_310)
.L_310:
        /*0004*/ 	.word	0x00000082


	//----- nvinfo : EIATTR_KPARAM_INFO
	.align		4
.L_311:
        /*0008*/ 	.byte	0x04, 0x17
        /*000a*/ 	.short	(.L_313 - .L_312)
.L_312:
        /*000c*/ 	.word	0x00000000
        /*0010*/ 	.short	0x0003
        /*0012*/ 	.short	0x0018
        /*0014*/ 	.byte	0x00, 0xf5, 0x21, 0x00


	//----- nvinfo : EIATTR_KPARAM_INFO
	.align		4
.L_313:
        /*0018*/ 	.byte	0x04, 0x17
        /*001a*/ 	.short	(.L_315 - .L_314)
.L_314:
        /*001c*/ 	.word	0x00000000
        /*0020*/ 	.short	0x0002
        /*0022*/ 	.short	0x0010
        /*0024*/ 	.byte	0x00, 0xf0, 0x11, 0x00


	//----- nvinfo : EIATTR_KPARAM_INFO
	.align		4
.L_315:
        /*0028*/ 	.byte	0x04, 0x17
        /*002a*/ 	.short	(.L_317 - .L_316)
.L_316:
        /*002c*/ 	.word	0x00000000
        /*0030*/ 	.short	0x0001
        /*0032*/ 	.short	0x0008
        /*0034*/ 	.byte	0x00, 0xf0, 0x21, 0x00


	//----- nvinfo : EIATTR_KPARAM_INFO
	.align		4
.L_317:
        /*0038*/ 	.byte	0x04, 0x17
        /*003a*/ 	.short	(.L_319 - .L_318)
.L_318:
        /*003c*/ 	.word	0x00000000
        /*0040*/ 	.short	0x0000
        /*0042*/ 	.short	0x0000
        /*0044*/ 	.byte	0x00, 0xf5, 0x21, 0x00


	//----- nvinfo : EIATTR_SPARSE_MMA_MASK
	.align		4
.L_319:
        /*0048*/ 	.byte	0x03, 0x50
        /*004a*/ 	.short	0x0000


	//----- nvinfo : EIATTR_MAXREG_COUNT
	.align		4
        /*004c*/ 	.byte	0x03, 0x1b
        /*004e*/ 	.short	0x00ff


	//----- nvinfo : EIATTR_NUM_BARRIERS
	.align		4
        /*0050*/ 	.byte	0x02, 0x4c
        /*0052*/ 	.byte	0x01
	.zero		1


	//----- nvinfo : EIATTR_MERCURY_ISA_VERSION
	.align		4
        /*0054*/ 	.byte	0x03, 0x5f
        /*0056*/ 	.short	0x0101


	//----- nvinfo : EIATTR_VRC_CTA_INIT_COUNT
	.align		4
        /*0058*/ 	.byte	0x02, 0x4a
	.zero		1
	.zero		1


	//----- nvinfo : EIATTR_EXIT_INSTR_OFFSETS
	.align		4
        /*005c*/ 	.byte	0x04, 0x1c
        /*005e*/ 	.short	(.L_321 - .L_320)


	//   ....[0]....
.L_320:
        /*0060*/ 	.word	0x00000880


	//   ....[1]....
        /*0064*/ 	.word	0x00000f50


	//----- nvinfo : EIATTR_CRS_STACK_SIZE
	.align		4
.L_321:
        /*0068*/ 	.byte	0x04, 0x1e
        /*006a*/ 	.short	(.L_323 - .L_322)
.L_322:
        /*006c*/ 	.word	0x00000000


	//----- nvinfo : EIATTR_CBANK_PARAM_SIZE
	.align		4
.L_323:
        /*0070*/ 	.byte	0x03, 0x19
        /*0072*/ 	.short	0x0020


	//----- nvinfo : EIATTR_PARAM_CBANK
	.align		4
        /*0074*/ 	.byte	0x04, 0x0a
        /*0076*/ 	.short	(.L_325 - .L_324)
	.align		4
.L_324:
        /*0078*/ 	.word	index@(.nv.constant0._Z16reduce_array_sumPfliS_)
        /*007c*/ 	.short	0x0380
        /*007e*/ 	.short	0x0020


	//----- nvinfo : EIATTR_SW_WAR
	.align		4
.L_325:
        /*0080*/ 	.byte	0x04, 0x36
        /*0082*/ 	.short	(.L_327 - .L_326)
.L_326:
        /*0084*/ 	.word	0x00000008
.L_327:


//--------------------- .nv.info._Z3sumfPffS_S_ii --------------------------
	.section	.nv.info._Z3sumfPffS_S_ii,"",@"SHT_CUDA_INFO"
	.sectionflags	@""
	.align	4


	//----- nvinfo : EIATTR_CUDA_API_VERSION
	.align		4
        /*0000*/ 	.byte	0x04, 0x37
        /*0002*/ 	.short	(.L_329 - .L_328)
.L_328:
        /*0004*/ 	.word	0x00000082


	//----- nvinfo : EIATTR_KPARAM_INFO
	.align		4
.L_329:
        /*0008*/ 	.byte	0x04, 0x17
        /*000a*/ 	.short	(.L_331 - .L_330)
.L_330:
        /*000c*/ 	.word	0x00000000
        /*0010*/ 	.short	0x0006
        /*0012*/ 	.short	0x002c
        /*0014*/ 	.byte	0x00, 0xf0, 0x11, 0x00


	//----- nvinfo : EIATTR_KPARAM_INFO
	.align		4
.L_331:
        /*0018*/ 	.byte	0x04, 0x17
        /*001a*/ 	.short	(.L_333 - .L_332)
.L_332:
        /*001c*/ 	.word	0x00000000
        /*0020*/ 	.short	0x0005
        /*0022*/ 	.short	0x0028
        /*0024*/ 	.byte	0x00, 0xf0, 0x11, 0x00


	//----- nvinfo : EIATTR_KPARAM_INFO
	.align		4
.L_333:
        /*0028*/ 	.byte	0x04, 0x17
        /*002a*/ 	.short	(.L_335 - .L_334)
.L_334:
        /*002c*/ 	.word	0x00000000
        /*0030*/ 	.short	0x0004
        /*0032*/ 	.short	0x0020
        /*0034*/ 	.byte	0x00, 0xf5, 0x21, 0x00


	//----- nvinfo : EIATTR_KPARAM_INFO
	.align		4
.L_335:
        /*0038*/ 	.byte	0x04, 0x17
        /*003a*/ 	.short	(.L_337 - .L_336)
.L_336:
        /*003c*/ 	.word	0x00000000
        /*0040*/ 	.short	0x0003
        /*0042*/ 	.short	0x0018
        /*0044*/ 	.byte	0x00, 0xf5, 0x21, 0x00


	//----- nvinfo : EIATTR_KPARAM_INFO
	.align		4
.L_337:
        /*0048*/ 	.byte	0x04, 0x17
        /*004a*/ 	.short	(.L_339 - .L_338)
.L_338:
        /*004c*/ 	.word	0x00000000
        /*0050*/ 	.short	0x0002
        /*0052*/ 	.short	0x0010
        /*0054*/ 	.byte	0x00, 0xf0, 0x11, 0x00


	//----- nvinfo : EIATTR_KPARAM_INFO
	.align		4
.L_339:
        /*0058*/ 	.byte	0x04, 0x17
        /*005a*/ 	.short	(.L_341 - .L_340)
.L_340:
        /*005c*/ 	.word	0x00000000
        /*0060*/ 	.short	0x0001
        /*0062*/ 	.short	0x0008
        /*0064*/ 	.byte	0x00, 0xf5, 0x21, 0x00


	//----- nvinfo : EIATTR_KPARAM_INFO
	.align		4
.L_341:
        /*0068*/ 	.byte	0x04, 0x17
        /*006a*/ 	.short	(.L_343 - .L_342)
.L_342:
        /*006c*/ 	.word	0x00000000
        /*0070*/ 	.short	0x0000
        /*0072*/ 	.short	0x0000
        /*0074*/ 	.byte	0x00, 0xf0, 0x11, 0x00


	//----- nvinfo : EIATTR_SPARSE_MMA_MASK
	.align		4
.L_343:
        /*0078*/ 	.byte	0x03, 0x50
        /*007a*/ 	.short	0x0000


	//----- nvinfo : EIATTR_MAXREG_COUNT
	.align		4
        /*007c*/ 	.byte	0x03, 0x1b
        /*007e*/ 	.short	0x00ff


	//----- nvinfo : EIATTR_MERCURY_ISA_VERSION
	.align		4
        /*0080*/ 	.byte	0x03, 0x5f
        /*0082*/ 	.short	0x0101


	//----- nvinfo : EIATTR_VRC_CTA_INIT_COUNT
	.align		4
        /*0084*/ 	.byte	0x02, 0x4a
	.zero		1
	.zero		1


	//----- nvinfo : EIATTR_EXIT_INSTR_OFFSETS
	.align		4
        /*0088*/ 	.byte	0x04, 0x1c
        /*008a*/ 	.short	(.L_345 - .L_344)


	//   ....[0]....
.L_344:
        /*008c*/ 	.word	0x00000070


	//   ....[1]....
        /*0090*/ 	.word	0x000001b0


	//   ....[2]....
        /*0094*/ 	.word	0x00000290


	//----- nvinfo : EIATTR_CBANK_PARAM_SIZE
	.align		4
.L_345:
        /*0098*/ 	.byte	0x03, 0x19
        /*009a*/ 	.short	0x0030


	//----- nvinfo : EIATTR_PARAM_CBANK
	.align		4
        /*009c*/ 	.byte	0x04, 0x0a
        /*009e*/ 	.short	(.L_347 - .L_346)
	.align		4
.L_346:
        /*00a0*/ 	.word	index@(.nv.constant0._Z3sumfPffS_S_ii)
        /*00a4*/ 	.short	0x0380
        /*00a6*/ 	.short	0x0030


	//----- nvinfo : EIATTR_SW_WAR
	.align		4
.L_347:
        /*00a8*/ 	.byte	0x04, 0x36
        /*00aa*/ 	.short	(.L_349 - .L_348)
.L_348:
        /*00ac*/ 	.word	0x00000008
.L_349:


//--------------------- .nv.info._Z3sumPffii      --------------------------
	.section	.nv.info._Z3sumPffii,"",@"SHT_CUDA_INFO"
	.sectionflags	@""
	.align	4


	//----- nvinfo : EIATTR_CUDA_API_VERSION
	.align		4
        /*0000*/ 	.byte	0x04, 0x37
        /*0002*/ 	.short	(.L_351 - .L_350)
.L_350:
        /*0004*/ 	.word	0x00000082


	//----- nvinfo : EIATTR_KPARAM_INFO
	.align		4
.L_351:
        /*0008*/ 	.byte	0x04, 0x17
        /*000a*/ 	.short	(.L_353 - .L_352)
.L_352:
        /*000c*/ 	.word	0x00000000
        /*0010*/ 	.short	0x0003
        /*0012*/ 	.short	0x0010
        /*0014*/ 	.byte	0x00, 0xf0, 0x11, 0x00


	//----- nvinfo : EIATTR_KPARAM_INFO
	.align		4
.L_353:
        /*0018*/ 	.byte	0x04, 0x17
        /*001a*/ 	.short	(.L_355 - .L_354)
.L_354:
        /*001c*/ 	.word	0x00000000
        /*0020*/ 	.short	0x0002
        /*0022*/ 	.short	0x000c
        /*0024*/ 	.byte	0x00, 0xf0, 0x11, 0x00


	//----- nvinfo : EIATTR_KPARAM_INFO
	.align		4
.L_355:
        /*0028*/ 	.byte	0x04, 0x17
        /*002a*/ 	.short	(.L_357 - .L_356)
.L_356:
        /*002c*/ 	.word	0x00000000
        /*0030*/ 	.short	0x0001
        /*0032*/ 	.short	0x0008
        /*0034*/ 	.byte	0x00, 0xf0, 0x11, 0x00


	//----- nvinfo : EIATTR_KPARAM_INFO
	.align		4
.L_357:
        /*0038*/ 	.byte	0x04, 0x17
        /*003a*/ 	.short	(.L_359 - .L_358)
.L_358:
        /*003c*/ 	.word	0x00000000
        /*0040*/ 	.short	0x0000
        /*0042*/ 	.short	0x0000
        /*0044*/ 	.byte	0x00, 0xf5, 0x21, 0x00


	//----- nvinfo : EIATTR_SPARSE_MMA_MASK
	.align		4
.L_359:
        /*0048*/ 	.byte	0x03, 0x50
        /*004a*/ 	.short	0x0000


	//----- nvinfo : EIATTR_MAXREG_COUNT
	.align		4
        /*004c*/ 	.byte	0x03, 0x1b
        /*004e*/ 	.short	0x00ff


	//----- nvinfo : EIATTR_MERCURY_ISA_VERSION
	.align		4
        /*0050*/ 	.byte	0x03, 0x5f
        /*0052*/ 	.short	0x0101


	//----- nvinfo : EIATTR_VRC_CTA_INIT_COUNT
	.align		4
        /*0054*/ 	.byte	0x02, 0x4a
	.zero		1
	.zero		1


	//----- nvinfo : EIATTR_EXIT_INSTR_OFFSETS
	.align		4
        /*0058*/ 	.byte	0x04, 0x1c
        /*005a*/ 	.short	(.L_361 - .L_360)


	//   ....[0]....
.L_360:
        /*005c*/ 	.word	0x00000090


	//   ....[1]....
        /*0060*/ 	.word	0x00000110


	//----- nvinfo : EIATTR_CBANK_PARAM_SIZE
	.align		4
.L_361:
        /*0064*/ 	.byte	0x03, 0x19
        /*0066*/ 	.short	0x0014


	//----- nvinfo : EIATTR_PARAM_CBANK
	.align		4
        /*0068*/ 	.byte	0x04, 0x0a
        /*006a*/ 	.short	(.L_363 - .L_362)
	.align		4
.L_362:
        /*006c*/ 	.word	index@(.nv.constant0._Z3sumPffii)
        /*0070*/ 	.short	0x0380
        /*0072*/ 	.short	0x0014


	//----- nvinfo : EIATTR_SW_WAR
	.align		4
.L_363:
        /*0074*/ 	.byte	0x04, 0x36
        /*0076*/ 	.short	(.L_365 - .L_364)
.L_364:
        /*0078*/ 	.word	0x00000008
.L_365:


//--------------------- .nv.info._Z6el_divPfS_S_iii --------------------------
	.section	.nv.info._Z6el_divPfS_S_iii,"",@"SHT_CUDA_INFO"
	.sectionflags	@""
	.align	4


	//----- nvinfo : EIATTR_CUDA_API_VERSION
	.align		4
        /*0000*/ 	.byte	0x04, 0x37
        /*0002*/ 	.short	(.L_367 - .L_366)
.L_366:
        /*0004*/ 	.word	0x00000082


	//----- nvinfo : EIATTR_KPARAM_INFO
	.align		4
.L_367:
        /*0008*/ 	.byte	0x04, 0x17
        /*000a*/ 	.short	(.L_369 - .L_368)
.L_368:
        /*000c*/ 	.word	0x00000000
        /*0010*/ 	.short	0x0005
        /*0012*/ 	.short	0x0020
        /*0014*/ 	.byte	0x00, 0xf0, 0x11, 0x00


	//----- nvinfo : EIATTR_KPARAM_INFO
	.align		4
.L_369:
        /*0018*/ 	.byte	0x04, 0x17
        /*001a*/ 	.short	(.L_371 - .L_370)
.L_370:
        /*001c*/ 	.word	0x00000000
        /*0020*/ 	.short	0x0004
        /*0022*/ 	.short	0x001c
        /*0024*/ 	.byte	0x00, 0xf0, 0x11, 0x00


	//----- nvinfo : EIATTR_KPARAM_INFO
	.align		4
.L_371:
        /*0028*/ 	.byte	0x04, 0x17
        /*002a*/ 	.short	(.L_373 - .L_372)
.L_372:
        /*002c*/ 	.word	0x00000000
        /*0030*/ 	.short	0x0003
        /*0032*/ 	.short	0x0018
        /*0034*/ 	.byte	0x00, 0xf0, 0x11, 0x00


	//----- nvinfo : EIATTR_KPARAM_INFO
	.align		4
.L_373:
        /*0038*/ 	.byte	0x04, 0x17
        /*003a*/ 	.short	(.L_375 - .L_374)
.L_374:
        /*003c*/ 	.word	0x00000000
        /*0040*/ 	.short	0x0002
        /*0042*/ 	.short	0x0010
        /*0044*/ 	.byte	0x00, 0xf5, 0x21, 0x00


	//----- nvinfo : EIATTR_KPARAM_INFO
	.align		4
.L_375:
        /*0048*/ 	.byte	0x04, 0x17
        /*004a*/ 	.short	(.L_377 - .L_376)
.L_376:
        /*004c*/ 	.word	0x00000000
        /*0050*/ 	.short	0x0001
        /*0052*/ 	.short	0x0008
        /*0054*/ 	.byte	0x00, 0xf5, 0x21, 0x00


	//----- nvinfo : EIATTR_KPARAM_INFO
	.align		4
.L_377:
        /*0058*/ 	.byte	0x04, 0x17
        /*005a*/ 	.short	(.L_379 - .L_378)
.L_378:
        /*005c*/ 	.word	0x00000000
        /*0060*/ 	.short	0x0000
        /*0062*/ 	.short	0x0000
        /*0064*/ 	.byte	0x00, 0xf5, 0x21, 0x00


	//----- nvinfo : EIATTR_SPARSE_MMA_MASK
	.align		4
.L_379:
        /*0068*/ 	.byte	0x03, 0x50
        /*006a*/ 	.short	0x0000


	//----- nvinfo : EIATTR_MAXREG_COUNT
	.align		4
        /*006c*/ 	.byte	0x03, 0x1b
        /*006e*/ 	.short	0x00ff


	//----- nvinfo : EIATTR_MERCURY_ISA_VERSION
	.align		4
        /*0070*/ 	.byte	0x03, 0x5f
        /*0072*/ 	.short	0x0101


	//----- nvinfo : EIATTR_VRC_CTA_INIT_COUNT
	.align		4
        /*0074*/ 	.byte	0x02, 0x4a
	.zero		1
	.zero		1


	//----- nvinfo : EIATTR_EXIT_INSTR_OFFSETS
	.align		4
        /*0078*/ 	.byte	0x04, 0x1c
        /*007a*/ 	.short	(.L_381 - .L_380)


	//   ....[0]....
.L_380:
        /*007c*/ 	.word	0x00000090


	//   ....[1]....
        /*0080*/ 	.word	0x00000260


	//   ....[2]....
        /*0084*/ 	.word	0x000003d0


	//----- nvinfo : EIATTR_CRS_STACK_SIZE
	.align		4
.L_381:
        /*0088*/ 	.byte	0x04, 0x1e
        /*008a*/ 	.short	(.L_383 - .L_382)
.L_382:
        /*008c*/ 	.word	0x00000000


	//----- nvinfo : EIATTR_CBANK_PARAM_SIZE
	.align		4
.L_383:
        /*0090*/ 	.byte	0x03, 0x19
        /*0092*/ 	.short	0x0024


	//----- nvinfo : EIATTR_PARAM_CBANK
	.align		4
        /*0094*/ 	.byte	0x04, 0x0a
        /*0096*/ 	.short	(.L_385 - .L_384)
	.align		4
.L_384:
        /*0098*/ 	.word	index@(.nv.constant0._Z6el_divPfS_S_iii)
        /*009c*/ 	.short	0x0380
        /*009e*/ 	.short	0x0024


	//----- nvinfo : EIATTR_SW_WAR
	.align		4
.L_385:
        /*00a0*/ 	.byte	0x04, 0x36
        /*00a2*/ 	.short	(.L_387 - .L_386)
.L_386:
        /*00a4*/ 	.word	0x00000008
.L_387:


//--------------------- .nv.info._Z7el_multPfS_S_iii --------------------------
	.section	.nv.info._Z7el_multPfS_S_iii,"",@"SHT_CUDA_INFO"
	.sectionflags	@""
	.align	4


	//----- nvinfo : EIATTR_CUDA_API_VERSION
	.align		4
        /*0000*/ 	.byte	0x04, 0x37
        /*0002*/ 	.short	(.L_389 - .L_388)
.L_388:
        /*0004*/ 	.word	0x00000082


	//----- nvinfo : EIATTR_KPARAM_INFO
	.align		4
.L_389:
        /*0008*/ 	.byte	0x04, 0x17
        /*000a*/ 	.short	(.L_391 - .L_390)
.L_390:
        /*000c*/ 	.word	0x00000000
        /*0010*/ 	.short	0x0005
        /*0012*/ 	.short	0x0020
        /*0014*/ 	.byte	0x00, 0xf0, 0x11, 0x00


	//----- nvinfo : EIATTR_KPARAM_INFO
	.align		4
.L_391:
        /*0018*/ 	.byte	0x04, 0x17
        /*001a*/ 	.short	(.L_393 - .L_392)
.L_392:
        /*001c*/ 	.word	0x00000000
        /*0020*/ 	.short	0x0004
        /*0022*/ 	.short	0x001c
        /*0024*/ 	.byte	0x00, 0xf0, 0x11, 0x00


	//----- nvinfo : EIATTR_KPARAM_INFO
	.align		4
.L_393:
        /*0028*/ 	.byte	0x04, 0x17
        /*002a*/ 	.short	(.L_395 - .L_394)
.L_394:
        /*002c*/ 	.word	0x00000000
        /*0030*/ 	.short	0x0003
        /*0032*/ 	.short	0x0018
        /*0034*/ 	.byte	0x00, 0xf0, 0x11, 0x00


	//----- nvinfo : EIATTR_KPARAM_INFO
	.align		4
.L_395:
        /*0038*/ 	.byte	0x04, 0x17
        /*003a*/ 	.short	(.L_397 - .L_396)
.L_396:
        /*003c*/ 	.word	0x00000000
        /*0040*/ 	.short	0x0002
        /*0042*/ 	.short	0x0010
        /*0044*/ 	.byte	0x00, 0xf5, 0x21, 0x00


	//----- nvinfo : EIATTR_KPARAM_INFO
	.align		4
.L_397:
        /*0048*/ 	.byte	0x04, 0x17
        /*004a*/ 	.short	(.L_399 - .L_398)
.L_398:
        /*004c*/ 	.word	0x00000000
        /*0050*/ 	.short	0x0001
        /*0052*/ 	.short	0x0008
        /*0054*/ 	.byte	0x00, 0xf5, 0x21, 0x00


	//----- nvinfo : EIATTR_KPARAM_INFO
	.align		4
.L_399:
        /*0058*/ 	.byte	0x04, 0x17
        /*005a*/ 	.short	(.L_401 - .L_400)
.L_400:
        /*005c*/ 	.word	0x00000000
        /*0060*/ 	.short	0x0000
        /*0062*/ 	.short	0x0000
        /*0064*/ 	.byte	0x00, 0xf5, 0x21, 0x00


	//----- nvinfo : EIATTR_SPARSE_MMA_MASK
	.align		4
.L_401:
        /*0068*/ 	.byte	0x03, 0x50
        /*006a*/ 	.short	0x0000


	//----- nvinfo : EIATTR_MAXREG_COUNT
	.align		4
        /*006c*/ 	.byte	0x03, 0x1b
        /*006e*/ 	.short	0x00ff


	//----- nvinfo : EIATTR_MERCURY_ISA_VERSION
	.align		4
        /*0070*/ 	.byte	0x03, 0x5f
        /*0072*/ 	.short	0x0101


	//----- nvinfo : EIATTR_VRC_CTA_INIT_COUNT
	.align		4
        /*0074*/ 	.byte	0x02, 0x4a
	.zero		1
	.zero		1


	//----- nvinfo : EIATTR_EXIT_INSTR_OFFSETS
	.align		4
        /*0078*/ 	.byte	0x04, 0x1c
        /*007a*/ 	.short	(.L_403 - .L_402)


	//   ....[0]....
.L_402:
        /*007c*/ 	.word	0x00000090


	//   ....[1]....
        /*0080*/ 	.word	0x00000190


	//   ....[2]....
        /*0084*/ 	.word	0x00000240


	//----- nvinfo : EIATTR_CBANK_PARAM_SIZE
	.align		4
.L_403:
        /*0088*/ 	.byte	0x03, 0x19
        /*008a*/ 	.short	0x0024


	//----- nvinfo : EIATTR_PARAM_CBANK
	.align		4
        /*008c*/ 	.byte	0x04, 0x0a
        /*008e*/ 	.short	(.L_405 - .L_404)
	.align		4
.L_404:
        /*0090*/ 	.word	index@(.nv.constant0._Z7el_multPfS_S_iii)
        /*0094*/ 	.short	0x0380
        /*0096*/ 	.short	0x0024


	//----- nvinfo : EIATTR_SW_WAR
	.align		4
.L_405:
        /*0098*/ 	.byte	0x04, 0x36
        /*009a*/ 	.short	(.L_407 - .L_406)
.L_406:
        /*009c*/ 	.word	0x00000008
.L_407:


//--------------------- .nv.info._Z4multPffii     --------------------------
	.section	.nv.info._Z4multPffii,"",@"SHT_CUDA_INFO"
	.sectionflags	@""
	.align	4


	//----- nvinfo : EIATTR_CUDA_API_VERSION
	.align		4
        /*0000*/ 	.byte	0x04, 0x37
        /*0002*/ 	.short	(.L_409 - .L_408)
.L_408:
        /*0004*/ 	.word	0x00000082


	//----- nvinfo : EIATTR_KPARAM_INFO
	.align		4
.L_409:
        /*0008*/ 	.byte	0x04, 0x17
        /*000a*/ 	.short	(.L_411 - .L_410)
.L_410:
        /*000c*/ 	.word	0x00000000
        /*0010*/ 	.short	0x0003
        /*0012*/ 	.short	0x0010
        /*0014*/ 	.byte	0x00, 0xf0, 0x11, 0x00


	//----- nvinfo : EIATTR_KPARAM_INFO
	.align		4
.L_411:
        /*0018*/ 	.byte	0x04, 0x17
        /*001a*/ 	.short	(.L_413 - .L_412)
.L_412:
        /*001c*/ 	.word	0x00000000
        /*0020*/ 	.short	0x0002
        /*0022*/ 	.short	0x000c
        /*0024*/ 	.byte	0x00, 0xf0, 0x11, 0x00


	//----- nvinfo : EIATTR_KPARAM_INFO
	.align		4
.L_413:
        /*0028*/ 	.byte	0x04, 0x17
        /*002a*/ 	.short	(.L_415 - .L_414)
.L_414:
        /*002c*/ 	.word	0x00000000
        /*0030*/ 	.short	0x0001
        /*0032*/ 	.short	0x0008
        /*0034*/ 	.byte	0x00, 0xf0, 0x11, 0x00


	//----- nvinfo : EIATTR_KPARAM_INFO
	.align		4
.L_415:
        /*0038*/ 	.byte	0x04, 0x17
        /*003a*/ 	.short	(.L_417 - .L_416)
.L_416:
        /*003c*/ 	.word	0x00000000
        /*0040*/ 	.short	0x0000
        /*0042*/ 	.short	0x0000
        /*0044*/ 	.byte	0x00, 0xf5, 0x21, 0x00


	//----- nvinfo : EIATTR_SPARSE_MMA_MASK
	.align		4
.L_417:
        /*0048*/ 	.byte	0x03, 0x50
        /*004a*/ 	.short	0x0000


	//----- nvinfo : EIATTR_MAXREG_COUNT
	.align		4
        /*004c*/ 	.byte	0x03, 0x1b
        /*004e*/ 	.short	0x00ff


	//----- nvinfo : EIATTR_MERCURY_ISA_VERSION
	.align		4
        /*0050*/ 	.byte	0x03, 0x5f
        /*0052*/ 	.short	0x0101


	//----- nvinfo : EIATTR_VRC_CTA_INIT_COUNT
	.align		4
        /*0054*/ 	.byte	0x02, 0x4a
	.zero		1
	.zero		1


	//----- nvinfo : EIATTR_EXIT_INSTR_OFFSETS
	.align		4
        /*0058*/ 	.byte	0x04, 0x1c
        /*005a*/ 	.short	(.L_419 - .L_418)


	//   ....[0]....
.L_418:
        /*005c*/ 	.word	0x00000090


	//   ....[1]....
        /*0060*/ 	.word	0x00000110


	//----- nvinfo : EIATTR_CBANK_PARAM_SIZE
	.align		4
.L_419:
        /*0064*/ 	.byte	0x03, 0x19
        /*0066*/ 	.short	0x0014


	//----- nvinfo : EIATTR_PARAM_CBANK
	.align		4
        /*0068*/ 	.byte	0x04, 0x0a
        /*006a*/ 	.short	(.L_421 - .L_420)
	.align		4
.L_420:
        /*006c*/ 	.word	index@(.nv.constant0._Z4multPffii)
        /*0070*/ 	.short	0x0380
        /*0072*/ 	.short	0x0014


	//----- nvinfo : EIATTR_SW_WAR
	.align		4
.L_421:
        /*0074*/ 	.byte	0x04, 0x36
        /*0076*/ 	.short	(.L_423 - .L_422)
.L_422:
        /*0078*/ 	.word	0x00000008
.L_423:


//--------------------- .nv.info._Z3setPffii      --------------------------
	.section	.nv.info._Z3setPffii,"",@"SHT_CUDA_INFO"
	.sectionflags	@""
	.align	4


	//----- nvinfo : EIATTR_CUDA_API_VERSION
	.align		4
        /*0000*/ 	.byte	0x04, 0x37
        /*0002*/ 	.short	(.L_425 - .L_424)
.L_424:
        /*0004*/ 	.word	0x00000082


	//----- nvinfo : EIATTR_KPARAM_INFO
	.align		4
.L_425:
        /*0008*/ 	.byte	0x04, 0x17
        /*000a*/ 	.short	(.L_427 - .L_426)
.L_426:
        /*000c*/ 	.word	0x00000000
        /*0010*/ 	.short	0x0003
        /*0012*/ 	.short	0x0010
        /*0014*/ 	.byte	0x00, 0xf0, 0x11, 0x00


	//----- nvinfo : EIATTR_KPARAM_INFO
	.align		4
.L_427:
        /*0018*/ 	.byte	0x04, 0x17
        /*001a*/ 	.short	(.L_429 - .L_428)
.L_428:
        /*001c*/ 	.word	0x00000000
        /*0020*/ 	.short	0x0002
        /*0022*/ 	.short	0x000c
        /*0024*/ 	.byte	0x00, 0xf0, 0x11, 0x00


	//----- nvinfo : EIATTR_KPARAM_INFO
	.align		4
.L_429:
        /*0028*/ 	.byte	0x04, 0x17
        /*002a*/ 	.short	(.L_431 - .L_430)
.L_430:
        /*002c*/ 	.word	0x00000000
        /*0030*/ 	.short	0x0001
        /*0032*/ 	.short	0x0008
        /*0034*/ 	.byte	0x00, 0xf0, 0x11, 0x00


	//----- nvinfo : EIATTR_KPARAM_INFO
	.align		4
.L_431:
        /*0038*/ 	.byte	0x04, 0x17
        /*003a*/ 	.short	(.L_433 - .L_432)
.L_432:
        /*003c*/ 	.word	0x00000000
        /*0040*/ 	.short	0x0000
        /*0042*/ 	.short	0x0000
        /*0044*/ 	.byte	0x00, 0xf5, 0x21, 0x00


	//----- nvinfo : EIATTR_SPARSE_MMA_MASK
	.align		4
.L_433:
        /*0048*/ 	.byte	0x03, 0x50
        /*004a*/ 	.short	0x0000


	//----- nvinfo : EIATTR_MAXREG_COUNT
	.align		4
        /*004c*/ 	.byte	0x03, 0x1b
        /*004e*/ 	.short	0x00ff


	//----- nvinfo : EIATTR_MERCURY_ISA_VERSION
	.align		4
        /*0050*/ 	.byte	0x03, 0x5f
        /*0052*/ 	.short	0x0101


	//----- nvinfo : EIATTR_VRC_CTA_INIT_COUNT
	.align		4
        /*0054*/ 	.byte	0x02, 0x4a
	.zero		1
	.zero		1


	//----- nvinfo : EIATTR_EXIT_INSTR_OFFSETS
	.align		4
        /*0058*/ 	.byte	0x04, 0x1c
        /*005a*/ 	.short	(.L_435 - .L_434)


	//   ....[0]....
.L_434:
        /*005c*/ 	.word	0x00000090


	//   ....[1]....
        /*0060*/ 	.word	0x000000f0


	//----- nvinfo : EIATTR_CBANK_PARAM_SIZE
	.align		4
.L_435:
        /*0064*/ 	.byte	0x03, 0x19
        /*0066*/ 	.short	0x0014


	//----- nvinfo : EIATTR_PARAM_CBANK
	.align		4
        /*0068*/ 	.byte	0x04, 0x0a
        /*006a*/ 	.short	(.L_437 - .L_436)
	.align		4
.L_436:
        /*006c*/ 	.word	index@(.nv.constant0._Z3setPffii)
        /*0070*/ 	.short	0x0380
        /*0072*/ 	.short	0x0014


	//----- nvinfo : EIATTR_SW_WAR
	.align		4
.L_437:
        /*0074*/ 	.byte	0x04, 0x36
        /*0076*/ 	.short	(.L_439 - .L_438)
.L_438:
        /*0078*/ 	.word	0x00000008
.L_439:


//--------------------- .nv.info._Z11sum_mat_colPfS_S_ii --------------------------
	.section	.nv.info._Z11sum_mat_colPfS_S_ii,"",@"SHT_CUDA_INFO"
	.sectionflags	@""
	.align	4


	//----- nvinfo : EIATTR_CUDA_API_VERSION
	.align		4
        /*0000*/ 	.byte	0x04, 0x37
        /*0002*/ 	.short	(.L_441 - .L_440)
.L_440:
        /*0004*/ 	.word	0x00000082


	//----- nvinfo : EIATTR_KPARAM_INFO
	.align		4
.L_441:
        /*0008*/ 	.byte	0x04, 0x17
        /*000a*/ 	.short	(.L_443 - .L_442)
.L_442:
        /*000c*/ 	.word	0x00000000
        /*0010*/ 	.short	0x0004
        /*0012*/ 	.short	0x001c
        /*0014*/ 	.byte	0x00, 0xf0, 0x11, 0x00


	//----- nvinfo : EIATTR_KPARAM_INFO
	.align		4
.L_443:
        /*0018*/ 	.byte	0x04, 0x17
        /*001a*/ 	.short	(.L_445 - .L_444)
.L_444:
        /*001c*/ 	.word	0x00000000
        /*0020*/ 	.short	0x0003
        /*0022*/ 	.short	0x0018
        /*0024*/ 	.byte	0x00, 0xf0, 0x11, 0x00


	//----- nvinfo : EIATTR_KPARAM_INFO
	.align		4
.L_445:
        /*0028*/ 	.byte	0x04, 0x17
        /*002a*/ 	.short	(.L_447 - .L_446)
.L_446:
        /*002c*/ 	.word	0x00000000
        /*0030*/ 	.short	0x0002
        /*0032*/ 	.short	0x0010
        /*0034*/ 	.byte	0x00, 0xf5, 0x21, 0x00


	//----- nvinfo : EIATTR_KPARAM_INFO
	.align		4
.L_447:
        /*0038*/ 	.byte	0x04, 0x17
        /*003a*/ 	.short	(.L_449 - .L_448)
.L_448:
        /*003c*/ 	.word	0x00000000
        /*0040*/ 	.short	0x0001
        /*0042*/ 	.short	0x0008
        /*0044*/ 	.byte	0x00, 0xf5, 0x21, 0x00


	//----- nvinfo : EIATTR_KPARAM_INFO
	.align		4
.L_449:
        /*0048*/ 	.byte	0x04, 0x17
        /*004a*/ 	.short	(.L_451 - .L_450)
.L_450:
        /*004c*/ 	.word	0x00000000
        /*0050*/ 	.short	0x0000
        /*0052*/ 	.short	0x0000
        /*0054*/ 	.byte	0x00, 0xf5, 0x21, 0x00


	//----- nvinfo : EIATTR_SPARSE_MMA_MASK
	.align		4
.L_451:
        /*0058*/ 	.byte	0x03, 0x50
        /*005a*/ 	.short	0x0000


	//----- nvinfo : EIATTR_MAXREG_COUNT
	.align		4
        /*005c*/ 	.byte	0x03, 0x1b
        /*005e*/ 	.short	0x00ff


	//----- nvinfo : EIATTR_MERCURY_ISA_VERSION
	.align		4
        /*0060*/ 	.byte	0x03, 0x5f
        /*0062*/ 	.short	0x0101


	//----- nvinfo : EIATTR_VRC_CTA_INIT_COUNT
	.align		4
        /*0064*/ 	.byte	0x02, 0x4a
	.zero		1
	.zero		1


	//----- nvinfo : EIATTR_EXIT_INSTR_OFFSETS
	.align		4
        /*0068*/ 	.byte	0x04, 0x1c
        /*006a*/ 	.short	(.L_453 - .L_452)


	//   ....[0]....
.L_452:
        /*006c*/ 	.word	0x00000080


	//   ....[1]....
        /*0070*/ 	.word	0x000002b0


	//----- nvinfo : EIATTR_CBANK_PARAM_SIZE
	.align		4
.L_453:
        /*0074*/ 	.byte	0x03, 0x19
        /*0076*/ 	.short	0x0020


	//----- nvinfo : EIATTR_PARAM_CBANK
	.align		4
        /*0078*/ 	.byte	0x04, 0x0a
        /*007a*/ 	.short	(.L_455 - .L_454)
	.align		4
.L_454:
        /*007c*/ 	.word	index@(.nv.constant0._Z11sum_mat_colPfS_S_ii)
        /*0080*/ 	.short	0x0380
        /*0082*/ 	.short	0x0020


	//----- nvinfo : EIATTR_SW_WAR
	.align		4
.L_455:
        /*0084*/ 	.byte	0x04, 0x36
        /*0086*/ 	.short	(.L_457 - .L_456)
.L_456:
        /*0088*/ 	.word	0x00000008
.L_457:


//--------------------- .nv.info._Z11sum_mat_rowPfS_S_ii --------------------------
	.section	.nv.info._Z11sum_mat_rowPfS_S_ii,"",@"SHT_CUDA_INFO"
	.sectionflags	@""
	.align	4


	//----- nvinfo : EIATTR_CUDA_API_VERSION
	.align		4
        /*0000*/ 	.byte	0x04, 0x37
        /*0002*/ 	.short	(.L_459 - .L_458)
.L_458:
        /*0004*/ 	.word	0x00000082


	//----- nvinfo : EIATTR_KPARAM_INFO
	.align		4
.L_459:
        /*0008*/ 	.byte	0x04, 0x17
        /*000a*/ 	.short	(.L_461 - .L_460)
.L_460:
        /*000c*/ 	.word	0x00000000
        /*0010*/ 	.short	0x0004
        /*0012*/ 	.short	0x001c
        /*0014*/ 	.byte	0x00, 0xf0, 0x11, 0x00


	//----- nvinfo : EIATTR_KPARAM_INFO
	.align		4
.L_461:
        /*0018*/ 	.byte	0x04, 0x17
        /*001a*/ 	.short	(.L_463 - .L_462)
.L_462:
        /*001c*/ 	.word	0x00000000
        /*0020*/ 	.short	0x0003
        /*0022*/ 	.short	0x0018
        /*0024*/ 	.byte	0x00, 0xf0, 0x11, 0x00


	//----- nvinfo : EIATTR_KPARAM_INFO
	.align		4
.L_463:
        /*0028*/ 	.byte	0x04, 0x17
        /*002a*/ 	.short	(.L_465 - .L_464)
.L_464:
        /*002c*/ 	.word	0x00000000
        /*0030*/ 	.short	0x0002
        /*0032*/ 	.short	0x0010
        /*0034*/ 	.byte	0x00, 0xf5, 0x21, 0x00


	//----- nvinfo : EIATTR_KPARAM_INFO
	.align		4
.L_465:
        /*0038*/ 	.byte	0x04, 0x17
        /*003a*/ 	.short	(.L_467 - .L_466)
.L_466:
        /*003c*/ 	.word	0x00000000
        /*0040*/ 	.short	0x0001
        /*0042*/ 	.short	0x0008
        /*0044*/ 	.byte	0x00, 0xf5, 0x21, 0x00


	//----- nvinfo : EIATTR_KPARAM_INFO
	.align		4
.L_467:
        /*0048*/ 	.byte	0x04, 0x17
        /*004a*/ 	.short	(.L_469 - .L_468)
.L_468:
        /*004c*/ 	.word	0x00000000
        /*0050*/ 	.short	0x0000
        /*0052*/ 	.short	0x0000
        /*0054*/ 	.byte	0x00, 0xf5, 0x21, 0x00


	//----- nvinfo : EIATTR_SPARSE_MMA_MASK
	.align		4
.L_469:
        /*0058*/ 	.byte	0x03, 0x50
        /*005a*/ 	.short	0x0000


	//----- nvinfo : EIATTR_MAXREG_COUNT
	.align		4
        /*005c*/ 	.byte	0x03, 0x1b
        /*005e*/ 	.short	0x00ff


	//----- nvinfo : EIATTR_MERCURY_ISA_VERSION
	.align		4
        /*0060*/ 	.byte	0x03, 0x5f
        /*0062*/ 	.short	0x0101


	//----- nvinfo : EIATTR_VRC_CTA_INIT_COUNT
	.align		4
        /*0064*/ 	.byte	0x02, 0x4a
	.zero		1
	.zero		1


	//----- nvinfo : EIATTR_EXIT_INSTR_OFFSETS
	.align		4
        /*0068*/ 	.byte	0x04, 0x1c
        /*006a*/ 	.short	(.L_471 - .L_470)


	//   ....[0]....
.L_470:
        /*006c*/ 	.word	0x00000080


	//   ....[1]....
        /*0070*/ 	.word	0x000002a0


	//----- nvinfo : EIATTR_CBANK_PARAM_SIZE
	.align		4
.L_471:
        /*0074*/ 	.byte	0x03, 0x19
        /*0076*/ 	.short	0x0020


	//----- nvinfo : EIATTR_PARAM_CBANK
	.align		4
        /*0078*/ 	.byte	0x04, 0x0a
        /*007a*/ 	.short	(.L_473 - .L_472)
	.align		4
.L_472:
        /*007c*/ 	.word	index@(.nv.constant0._Z11sum_mat_rowPfS_S_ii)
        /*0080*/ 	.short	0x0380
        /*0082*/ 	.short	0x0020


	//----- nvinfo : EIATTR_SW_WAR
	.align		4
.L_473:
        /*0084*/ 	.byte	0x04, 0x36
        /*0086*/ 	.short	(.L_475 - .L_474)
.L_474:
        /*0088*/ 	.word	0x00000008
.L_475:


//--------------------- .nv.callgraph             --------------------------
	.section	.nv.callgraph,"",@"SHT_CUDA_CALLGRAPH"
	.align	4
	.sectionentsize	8
	.align		4
        /*0000*/ 	.word	0x00000000
	.align		4
        /*0004*/ 	.word	0xffffffff
	.align		4
        /*0008*/ 	.word	0x00000000
	.align		4
        /*000c*/ 	.word	0xfffffffe
	.align		4
        /*0010*/ 	.word	0x00000000
	.align		4
        /*0014*/ 	.word	0xfffffffd
	.align		4
        /*0018*/ 	.word	0x00000000
	.align		4
        /*001c*/ 	.word	0xfffffffc


//--------------------- .text._Z7softmaxPfS_S_ll  --------------------------
	.section	.text._Z7softmaxPfS_S_ll,"ax",@progbits
	.align	128
        .global         _Z7softmaxPfS_S_ll
        .type           _Z7softmaxPfS_S_ll,@function
        .size           _Z7softmaxPfS_S_ll,(.L_x_127 - _Z7softmaxPfS_S_ll)
        .other          _Z7softmaxPfS_S_ll,@"STO_CUDA_ENTRY STV_DEFAULT"
_Z7softmaxPfS_S_ll:
.text._Z7softmaxPfS_S_ll:
[----:B------:R-:W-:Y:S01]  /*0000*/  LDC R1, c[0x0][0x37c] ;  /* 0x0000df00ff017b82 */ /* 0x000fe20000000800 */
[----:B------:R-:W0:Y:S07]  /*0010*/  S2R R0, SR_TID.X ;  /* 0x0000000000007919 */ /* 0x000e2e0000002100 */
[----:B------:R-:W0:Y:S01]  /*0020*/  S2UR UR4, SR_CTAID.X ;  /* 0x00000000000479c3 */ /* 0x000e220000002500 */
[----:B------:R-:W1:Y:S01]  /*0030*/  LDCU.64 UR6, c[0x0][0x398] ;  /* 0x00007300ff0677ac */ /* 0x000e620008000a00 */
[----:B------:R-:W2:Y:S06]  /*0040*/  LDCU.64 UR8, c[0x0][0x3a0] ;  /* 0x00007400ff0877ac */ /* 0x000eac0008000a00 */
[----:B------:R-:W0:Y:S02]  /*0050*/  LDC R3, c[0x0][0x360] ;  /* 0x0000d800ff037b82 */ /* 0x000e240000000800 */
[----:B0-----:R-:W-:Y:S01]  /*0060*/  IMAD R0, R3, UR4, R0 ;  /* 0x0000000403007c24 */ /* 0x001fe2000f8e0200 */
[----:B------:R-:W0:Y:S03]  /*0070*/  LDCU.64 UR4, c[0x0][0x380] ;  /* 0x00007000ff0477ac */ /* 0x000e260008000a00 */
[----:B-1----:R-:W-:Y:S01]  /*0080*/  IMAD.WIDE.U32 R12, R0, UR6, RZ ;  /* 0x00000006000c7c25 */ /* 0x002fe2000f8e00ff */
[----:B------:R-:W-:-:S02]  /*0090*/  SHF.R.S32.HI R2, RZ, 0x1f, R0 ;  /* 0x0000001fff027819 */ /* 0x000fc40000011400 */
[----:B--2---:R-:W-:-:S03]  /*00a0*/  ISETP.GE.U32.AND P0, PT, R0, UR8, PT ;  /* 0x0000000800007c0c */ /* 0x004fc6000bf06070 */
[C---:B------:R-:W-:Y:S01]  /*00b0*/  IMAD R3, R2.reuse, UR6, RZ ;  /* 0x0000000602037c24 */ /* 0x040fe2000f8e02ff */
[----:B------:R-:W-:-:S03]  /*00c0*/  ISETP.GE.AND.EX P0, PT, R2, UR9, PT, P0 ;  /* 0x0000000902007c0c */ /* 0x000fc6000bf06300 */
[----:B------:R-:W-:Y:S02]  /*00d0*/  IMAD R3, R0, UR7, R3 ;  /* 0x0000000700037c24 */ /* 0x000fe4000f8e0203 */
[----:B------:R-:W-:Y:S02]  /*00e0*/  IMAD.SHL.U32 R0, R12, 0x4, RZ ;  /* 0x000000040c007824 */ /* 0x000fe400078e00ff */
[----:B------:R-:W-:-:S03]  /*00f0*/  IMAD.IADD R4, R13, 0x1, R3 ;  /* 0x000000010d047824 */ /* 0x000fc600078e0203 */
[----:B0-----:R-:W-:Y:S02]  /*0100*/  IADD3 R6, P1, PT, R0, UR4, RZ ;  /* 0x0000000400067c10 */ /* 0x001fe4000ff3e0ff */
[----:B------:R-:W-:-:S04]  /*0110*/  SHF.L.U64.HI R5, R12, 0x2, R4 ;  /* 0x000000020c057819 */ /* 0x000fc80000010204 */
[----:B------:R-:W-:Y:S01]  /*0120*/  IADD3.X R7, PT, PT, R5, UR5, RZ, P1, !PT ;  /* 0x0000000505077c10 */ /* 0x000fe20008ffe4ff */
[----:B------:R-:W-:Y:S06]  /*0130*/  @P0 EXIT ;  /* 0x000000000000094d */ /* 0x000fec0003800000 */
[----:B------:R-:W0:Y:S02]  /*0140*/  LDCU.64 UR8, c[0x0][0x358] ;  /* 0x00006b00ff0877ac */ /* 0x000e240008000a00 */
[----:B0-----:R0:W5:Y:S01]  /*0150*/  LDG.E R2, desc[UR8][R6.64] ;  /* 0x0000000806027981 */ /* 0x001162000c1e1900 */
[----:B------:R-:W-:-:S04]  /*0160*/  UISETP.GE.U32.AND UP0, UPT, UR6, 0x2, UPT ;  /* 0x000000020600788c */ /* 0x000fc8000bf06070 */
[----:B------:R-:W-:-:S09]  /*0170*/  UISETP.GE.AND.EX UP0, UPT, UR7, URZ, UPT, UP0 ;  /* 0x000000ff0700728c */ /* 0x000fd2000bf06300 */
[----:B0-----:R-:W-:Y:S05]  /*0180*/  BRA.U !UP0, `(.L_x_0) ;  /* 0x0000000d08487547 */ /* 0x001fea000b800000 */
[----:B------:R-:W-:Y:S01]  /*0190*/  UIADD3 UR4, UP0, UPT, UR6, -0x2, URZ ;  /* 0xfffffffe06047890 */ /* 0x000fe2000ff1e0ff */
[----:B------:R-:W-:Y:S01]  /*01a0*/  IMAD.MOV.U32 R3, RZ, RZ, 0x1 ;  /* 0x00000001ff037424 */ /* 0x000fe200078e00ff */
[----:B------:R-:W-:Y:S01]  /*01b0*/  UIADD3 UR5, UP2, UPT, UR6, -0x1, URZ ;  /* 0xffffffff06057890 */ /* 0x000fe2000ff5e0ff */
[----:B------:R-:W-:Y:S01]  /*01c0*/  IMAD.MOV.U32 R10, RZ, RZ, RZ ;  /* 0x000000ffff0a7224 */ /* 0x000fe200078e00ff */
[----:B------:R-:W-:Y:S02]  /*01d0*/  UIADD3.X UR6, UPT, UPT, UR7, -0x1, URZ, UP0, !UPT ;  /* 0xffffffff07067890 */ /* 0x000fe400087fe4ff */
[----:B------:R-:W-:Y:S02]  /*01e0*/  UISETP.GE.U32.AND UP1, UPT, UR4, 0xf, UPT ;  /* 0x0000000f0400788c */ /* 0x000fe4000bf26070 */
[----:B------:R-:W-:Y:S02]  /*01f0*/  ULOP3.LUT UR10, UR5, 0xf, URZ, 0xc0, !UPT ;  /* 0x0000000f050a7892 */ /* 0x000fe4000f8ec0ff */
[----:B------:R-:W-:-:S02]  /*0200*/  UISETP.GE.U32.AND.EX UP1, UPT, UR6, URZ, UPT, UP1 ;  /* 0x000000ff0600728c */ /* 0x000fc4000bf26110 */
[----:B------:R-:W-:Y:S02]  /*0210*/  UISETP.NE.U32.AND UP0, UPT, UR10, URZ, UPT ;  /* 0x000000ff0a00728c */ /* 0x000fe4000bf05070 */
[----:B------:R-:W-:Y:S02]  /*0220*/  UIADD3.X UR4, UPT, UPT, UR7, -0x1, URZ, UP2, !UPT ;  /* 0xffffffff07047890 */ /* 0x000fe400097fe4ff */
[----:B------:R-:W-:-:S03]  /*0230*/  UISETP.NE.AND.EX UP0, UPT, URZ, URZ, UPT, UP0 ;  /* 0x000000ffff00728c */ /* 0x000fc6000bf05300 */
[----:B------:R-:W-:Y:S08]  /*0240*/  BRA.U !UP1, `(.L_x_1) ;  /* 0x0000000109f87547 */ /* 0x000ff0000b800000 */
[----:B------:R-:W-:Y:S01]  /*0250*/  IADD3 R8, P0, PT, R6, 0x20, RZ ;  /* 0x0000002006087810 */ /* 0x000fe20007f1e0ff */
[----:B------:R-:W-:Y:S02]  /*0260*/  HFMA2 R3, -RZ, RZ, 0, 5.9604644775390625e-08 ;  /* 0x00000001ff037431 */ /* 0x000fe400000001ff */
[----:B------:R-:W-:Y:S01]  /*0270*/  IMAD.MOV.U32 R10, RZ, RZ, RZ ;  /* 0x000000ffff0a7224 */ /* 0x000fe200078e00ff */
[----:B------:R-:W-:Y:S01]  /*0280*/  ULOP3.LUT UR6, UR5, 0xfffffff0, URZ, 0xc0, !UPT ;  /* 0xfffffff005067892 */ /* 0x000fe2000f8ec0ff */
[----:B------:R-:W-:-:S11]  /*0290*/  IMAD.X R9, RZ, RZ, R7, P0 ;  /* 0x000000ffff097224 */ /* 0x000fd600000e0607 */
.L_x_2:
[----:B------:R-:W2:Y:S04]  /*02a0*/  LDG.E R25, desc[UR8][R8.64+-0x1c] ;  /* 0xffffe40808197981 */ /* 0x000ea8000c1e1900 */
[----:B------:R-:W3:Y:S04]  /*02b0*/  LDG.E R26, desc[UR8][R8.64+-0x18] ;  /* 0xffffe808081a7981 */ /* 0x000ee8000c1e1900 */
[----:B------:R-:W4:Y:S04]  /*02c0*/  LDG.E R24, desc[UR8][R8.64+-0x14] ;  /* 0xffffec0808187981 */ /* 0x000f28000c1e1900 */
        /* <DEDUP_REMOVED lines=10> */
[----:B------:R-:W4:Y:S01]  /*0370*/  LDG.E R11, desc[UR8][R8.64+0x18] ;  /* 0x00001808080b7981 */ /* 0x000f22000c1e1900 */
[----:B--2--5:R-:W-:-:S04]  /*0380*/  FSETP.GT.AND P0, PT, R25, R2, PT ;  /* 0x000000021900720b */ /* 0x024fc80003f04000 */
[----:B------:R-:W-:Y:S02]  /*0390*/  FSEL R25, R25, R2, P0 ;  /* 0x0000000219197208 */ /* 0x000fe40000000000 */
[----:B------:R-:W2:Y:S02]  /*03a0*/  LDG.E R2, desc[UR8][R8.64+0x1c] ;  /* 0x00001c0808027981 */ /* 0x000ea4000c1e1900 */
[----:B---3--:R-:W-:-:S04]  /*03b0*/  FSETP.GT.AND P0, PT, R26, R25, PT ;  /* 0x000000191a00720b */ /* 0x008fc80003f04000 */
[----:B------:R-:W-:Y:S02]  /*03c0*/  FSEL R27, R26, R25, P0 ;  /* 0x000000191a1b7208 */ /* 0x000fe40000000000 */
[----:B------:R0:W3:Y:S01]  /*03d0*/  LDG.E R25, desc[UR8][R8.64+0x20] ;  /* 0x0000200808197981 */ /* 0x0000e2000c1e1900 */
[----:B------:R-:W-:Y:S02]  /*03e0*/  IADD3 R3, P1, PT, R3, 0x10, RZ ;  /* 0x0000001003037810 */ /* 0x000fe40007f3e0ff */
[----:B----4-:R-:W-:-:S03]  /*03f0*/  FSETP.GT.AND P0, PT, R24, R27, PT ;  /* 0x0000001b1800720b */ /* 0x010fc60003f04000 */
[----:B------:R-:W-:Y:S01]  /*0400*/  IMAD.X R10, RZ, RZ, R10, P1 ;  /* 0x000000ffff0a7224 */ /* 0x000fe200008e060a */
[----:B------:R-:W-:-:S04]  /*0410*/  FSEL R24, R24, R27, P0 ;  /* 0x0000001b18187208 */ /* 0x000fc80000000000 */
[----:B------:R-:W-:-:S04]  /*0420*/  FSETP.GT.AND P0, PT, R23, R24, PT ;  /* 0x000000181700720b */ /* 0x000fc80003f04000 */
        /* <DEDUP_REMOVED lines=20> */
[----:B------:R-:W-:Y:S02]  /*0570*/  FSEL R11, R11, R14, P0 ;  /* 0x0000000e0b0b7208 */ /* 0x000fe40000000000 */
[----:B------:R-:W-:-:S04]  /*0580*/  IADD3 R14, P2, PT, R3, -UR6, RZ ;  /* 0x80000006030e7c10 */ /* 0x000fc8000ff5e0ff */
[----:B------:R-:W-:Y:S02]  /*0590*/  ISETP.NE.U32.AND P0, PT, R14, 0x1, PT ;  /* 0x000000010e00780c */ /* 0x000fe40003f05070 */
[----:B------:R-:W-:Y:S02]  /*05a0*/  IADD3.X R14, PT, PT, R10, ~UR4, RZ, P2, !PT ;  /* 0x800000040a0e7c10 */ /* 0x000fe400097fe4ff */
[----:B0-----:R-:W-:Y:S02]  /*05b0*/  IADD3 R8, P2, PT, R8, 0x40, RZ ;  /* 0x0000004008087810 */ /* 0x001fe40007f5e0ff */
[----:B------:R-:W-:Y:S02]  /*05c0*/  ISETP.NE.AND.EX P0, PT, R14, RZ, PT, P0 ;  /* 0x000000ff0e00720c */ /* 0x000fe40003f05300 */
[----:B------:R-:W-:Y:S02]  /*05d0*/  IADD3.X R9, PT, PT, RZ, R9, RZ, P2, !PT ;  /* 0x00000009ff097210 */ /* 0x000fe400017fe4ff */
[----:B--2---:R-:W-:-:S04]  /*05e0*/  FSETP.GT.AND P1, PT, R2, R11, PT ;  /* 0x0000000b0200720b */ /* 0x004fc80003f24000 */
[----:B------:R-:W-:-:S04]  /*05f0*/  FSEL R2, R2, R11, P1 ;  /* 0x0000000b02027208 */ /* 0x000fc80000800000 */
[----:B---3--:R-:W-:-:S04]  /*0600*/  FSETP.GT.AND P1, PT, R25, R2, PT ;  /* 0x000000021900720b */ /* 0x008fc80003f24000 */
[----:B------:R-:W-:Y:S01]  /*0610*/  FSEL R2, R25, R2, P1 ;  /* 0x0000000219027208 */ /* 0x000fe20000800000 */
[----:B------:R-:W-:Y:S08]  /*0620*/  @P0 BRA `(.L_x_2) ;  /* 0xfffffffc001c0947 */ /* 0x000ff0000383ffff */
.L_x_1:
[----:B------:R-:W-:Y:S05]  /*0630*/  BRA.U !UP0, `(.L_x_0) ;  /* 0x00000009081c7547 */ /* 0x000fea000b800000 */
[----:B------:R-:W-:Y:S02]  /*0640*/  UISETP.GE.U32.AND UP0, UPT, UR10, 0x8, UPT ;  /* 0x000000080a00788c */ /* 0x000fe4000bf06070 */
[----:B------:R-:W-:Y:S02]  /*0650*/  ULOP3.LUT UR4, UR5, 0x7, URZ, 0xc0, !UPT ;  /* 0x0000000705047892 */ /* 0x000fe4000f8ec0ff */
[----:B------:R-:W-:Y:S02]  /*0660*/  UISETP.GE.U32.AND.EX UP0, UPT, URZ, URZ, UPT, UP0 ;  /* 0x000000ffff00728c */ /* 0x000fe4000bf06100 */
[----:B------:R-:W-:-:S04]  /*0670*/  UISETP.NE.U32.AND UP1, UPT, UR4, URZ, UPT ;  /* 0x000000ff0400728c */ /* 0x000fc8000bf25070 */
[----:B------:R-:W-:-:S03]  /*0680*/  UISETP.NE.AND.EX UP1, UPT, URZ, URZ, UPT, UP1 ;  /* 0x000000ffff00728c */ /* 0x000fc6000bf25310 */
[----:B------:R-:W-:Y:S08]  /*0690*/  BRA.U !UP0, `(.L_x_3) ;  /* 0x0000000508207547 */ /* 0x000ff0000b800000 */
[C---:B------:R-:W-:Y:S01]  /*06a0*/  IMAD.SHL.U32 R23, R3.reuse, 0x4, RZ ;  /* 0x0000000403177824 */ /* 0x040fe200078e00ff */
[----:B------:R-:W-:-:S04]  /*06b0*/  SHF.L.U64.HI R19, R3, 0x2, R10 ;  /* 0x0000000203137819 */ /* 0x000fc8000001020a */
[----:B------:R-:W-:-:S04]  /*06c0*/  IADD3 R9, P0, PT, R23, 0x4, RZ ;  /* 0x0000000417097810 */ /* 0x000fc80007f1e0ff */
[----:B------:R-:W-:Y:S01]  /*06d0*/  LOP3.LUT R9, R9, 0xfffffffc, RZ, 0xc0, !PT ;  /* 0xfffffffc09097812 */ /* 0x000fe200078ec0ff */
[----:B------:R-:W-:Y:S01]  /*06e0*/  IMAD.X R15, RZ, RZ, R19, P0 ;  /* 0x000000ffff0f7224 */ /* 0x000fe200000e0613 */
[-C--:B------:R-:W-:Y:S02]  /*06f0*/  IADD3 R10, P0, PT, R23, R6.reuse, RZ ;  /* 0x00000006170a7210 */ /* 0x080fe40007f1e0ff */
[----:B------:R-:W-:Y:S02]  /*0700*/  IADD3 R8, P1, PT, R9, R6, RZ ;  /* 0x0000000609087210 */ /* 0x000fe40007f3e0ff */
[----:B------:R-:W-:Y:S01]  /*0710*/  LOP3.LUT R15, R15, 0x3, RZ, 0xc0, !PT ;  /* 0x000000030f0f7812 */ /* 0x000fe200078ec0ff */
[----:B------:R-:W-:Y:S01]  /*0720*/  IMAD.X R11, R19, 0x1, R7, P0 ;  /* 0x00000001130b7824 */ /* 0x000fe200000e0607 */
[----:B------:R-:W-:Y:S02]  /*0730*/  IADD3 R25, P0, PT, R23, 0x8, RZ ;  /* 0x0000000817197810 */ /* 0x000fe40007f1e0ff */
[----:B------:R-:W-:-:S02]  /*0740*/  IADD3.X R9, PT, PT, R15, R7, RZ, P1, !PT ;  /* 0x000000070f097210 */ /* 0x000fc40000ffe4ff */
[----:B------:R-:W2:Y:S01]  /*0750*/  LDG.E R17, desc[UR8][R10.64] ;  /* 0x000000080a117981 */ /* 0x000ea2000c1e1900 */
[--C-:B------:R-:W-:Y:S01]  /*0760*/  IMAD.X R29, RZ, RZ, R19.reuse, P0 ;  /* 0x000000ffff1d7224 */ /* 0x100fe200000e0613 */
[----:B------:R-:W-:Y:S02]  /*0770*/  LOP3.LUT R25, R25, 0xfffffffc, RZ, 0xc0, !PT ;  /* 0xfffffffc19197812 */ /* 0x000fe400078ec0ff */
[----:B------:R-:W-:Y:S01]  /*0780*/  IADD3 R21, P1, PT, R23, 0xc, RZ ;  /* 0x0000000c17157810 */ /* 0x000fe20007f3e0ff */
[----:B------:R0:W3:Y:S01]  /*0790*/  LDG.E R16, desc[UR8][R8.64] ;  /* 0x0000000808107981 */ /* 0x0000e2000c1e1900 */
[----:B------:R-:W-:Y:S02]  /*07a0*/  LOP3.LUT R29, R29, 0x3, RZ, 0xc0, !PT ;  /* 0x000000031d1d7812 */ /* 0x000fe400078ec0ff */
[----:B------:R-:W-:Y:S01]  /*07b0*/  IADD3 R24, P0, PT, R25, R6, RZ ;  /* 0x0000000619187210 */ /* 0x000fe20007f1e0ff */
[----:B------:R-:W-:Y:S01]  /*07c0*/  IMAD.X R27, RZ, RZ, R19, P1 ;  /* 0x000000ffff1b7224 */ /* 0x000fe200008e0613 */
[----:B------:R-:W-:-:S02]  /*07d0*/  LOP3.LUT R21, R21, 0xfffffffc, RZ, 0xc0, !PT ;  /* 0xfffffffc15157812 */ /* 0x000fc400078ec0ff */
[----:B------:R-:W-:Y:S01]  /*07e0*/  IADD3 R15, P2, PT, R23, 0x10, RZ ;  /* 0x00000010170f7810 */ /* 0x000fe20007f5e0ff */
[--C-:B------:R-:W-:Y:S01]  /*07f0*/  IMAD.X R25, R29, 0x1, R7.reuse, P0 ;  /* 0x000000011d197824 */ /* 0x100fe200000e0607 */
[----:B------:R-:W-:Y:S02]  /*0800*/  LOP3.LUT R27, R27, 0x3, RZ, 0xc0, !PT ;  /* 0x000000031b1b7812 */ /* 0x000fe400078ec0ff */
[----:B------:R-:W-:Y:S02]  /*0810*/  IADD3 R14, P1, PT, R21, R6, RZ ;  /* 0x00000006150e7210 */ /* 0x000fe40007f3e0ff */
[----:B------:R1:W4:Y:S01]  /*0820*/  LDG.E R18, desc[UR8][R24.64] ;  /* 0x0000000818127981 */ /* 0x000322000c1e1900 */
[----:B0-----:R-:W-:Y:S02]  /*0830*/  LOP3.LUT R9, R15, 0xfffffffc, RZ, 0xc0, !PT ;  /* 0xfffffffc0f097812 */ /* 0x001fe400078ec0ff */
[----:B------:R-:W-:Y:S01]  /*0840*/  IADD3.X R11, PT, PT, RZ, R19, RZ, P2, !PT ;  /* 0x00000013ff0b7210 */ /* 0x000fe200017fe4ff */
[----:B------:R-:W-:Y:S01]  /*0850*/  IMAD.X R15, R27, 0x1, R7, P1 ;  /* 0x000000011b0f7824 */ /* 0x000fe200008e0607 */
[----:B------:R-:W-:-:S02]  /*0860*/  IADD3 R21, P1, PT, R23, 0x14, RZ ;  /* 0x0000001417157810 */ /* 0x000fc40007f3e0ff */
[----:B------:R-:W-:Y:S02]  /*0870*/  LOP3.LUT R11, R11, 0x3, RZ, 0xc0, !PT ;  /* 0x000000030b0b7812 */ /* 0x000fe400078ec0ff */
[----:B------:R-:W-:Y:S01]  /*0880*/  IADD3 R8, P0, PT, R9, R6, RZ ;  /* 0x0000000609087210 */ /* 0x000fe20007f1e0ff */
[----:B------:R0:W4:Y:S01]  /*0890*/  LDG.E R20, desc[UR8][R14.64] ;  /* 0x000000080e147981 */ /* 0x000122000c1e1900 */
[----:B------:R-:W-:Y:S01]  /*08a0*/  IMAD.X R27, RZ, RZ, R19, P1 ;  /* 0x000000ffff1b7224 */ /* 0x000fe200008e0613 */
[----:B------:R-:W-:Y:S02]  /*08b0*/  LOP3.LUT R21, R21, 0xfffffffc, RZ, 0xc0, !PT ;  /* 0xfffffffc15157812 */ /* 0x000fe400078ec0ff */
[----:B------:R-:W-:Y:S01]  /*08c0*/  IMAD.X R9, R11, 0x1, R7, P0 ;  /* 0x000000010b097824 */ /* 0x000fe200000e0607 */
[----:B------:R-:W-:Y:S02]  /*08d0*/  IADD3 R11, P1, PT, R23, 0x18, RZ ;  /* 0x00000018170b7810 */ /* 0x000fe40007f3e0ff */
[----:B------:R-:W-:-:S02]  /*08e0*/  LOP3.LUT R27, R27, 0x3, RZ, 0xc0, !PT ;  /* 0x000000031b1b7812 */ /* 0x000fc400078ec0ff */
[-C--:B------:R-:W-:Y:S02]  /*08f0*/  IADD3 R10, P0, PT, R21, R6.reuse, RZ ;  /* 0x00000006150a7210 */ /* 0x080fe40007f1e0ff */
[----:B------:R0:W4:Y:S01]  /*0900*/  LDG.E R21, desc[UR8][R8.64] ;  /* 0x0000000808157981 */ /* 0x000122000c1e1900 */
[----:B-1----:R-:W-:Y:S02]  /*0910*/  LOP3.LUT R25, R11, 0xfffffffc, RZ, 0xc0, !PT ;  /* 0xfffffffc0b197812 */ /* 0x002fe400078ec0ff */
[----:B------:R-:W-:Y:S01]  /*0920*/  IADD3.X R22, PT, PT, RZ, R19, RZ, P1, !PT ;  /* 0x00000013ff167210 */ /* 0x000fe20000ffe4ff */
[----:B------:R-:W-:Y:S01]  /*0930*/  IMAD.X R11, R27, 0x1, R7, P0 ;  /* 0x000000011b0b7824 */ /* 0x000fe200000e0607 */
[----:B------:R-:W-:Y:S02]  /*0940*/  IADD3 R23, P1, PT, R23, 0x1c, RZ ;  /* 0x0000001c17177810 */ /* 0x000fe40007f3e0ff */
[----:B0-----:R-:W-:Y:S02]  /*0950*/  LOP3.LUT R15, R22, 0x3, RZ, 0xc0, !PT ;  /* 0x00000003160f7812 */ /* 0x001fe400078ec0ff */
[----:B------:R-:W-:Y:S01]  /*0960*/  IADD3 R14, P0, PT, R25, R6, RZ ;  /* 0x00000006190e7210 */ /* 0x000fe20007f1e0ff */
[----:B------:R-:W4:Y:S01]  /*0970*/  LDG.E R10, desc[UR8][R10.64] ;  /* 0x000000080a0a7981 */ /* 0x000f22000c1e1900 */
[----:B------:R-:W-:Y:S01]  /*0980*/  IMAD.X R22, RZ, RZ, R19, P1 ;  /* 0x000000ffff167224 */ /* 0x000fe200008e0613 */
[----:B------:R-:W-:-:S02]  /*0990*/  LOP3.LUT R19, R23, 0xfffffffc, RZ, 0xc0, !PT ;  /* 0xfffffffc17137812 */ /* 0x000fc400078ec0ff */
[----:B------:R-:W-:Y:S02]  /*09a0*/  IMAD.X R15, R15, 0x1, R7, P0 ;  /* 0x000000010f0f7824 */ /* 0x000fe400000e0607 */
[----:B------:R-:W-:Y:S02]  /*09b0*/  LOP3.LUT R9, R22, 0x3, RZ, 0xc0, !PT ;  /* 0x0000000316097812 */ /* 0x000fe400078ec0ff */
[----:B------:R-:W-:Y:S02]  /*09c0*/  IADD3 R8, P0, PT, R19, R6, RZ ;  /* 0x0000000613087210 */ /* 0x000fe40007f1e0ff */
[----:B------:R-:W4:Y:S02]  /*09d0*/  LDG.E R15, desc[UR8][R14.64] ;  /* 0x000000080e0f7981 */ /* 0x000f24000c1e1900 */
[----:B------:R-:W-:-:S06]  /*09e0*/  IADD3.X R9, PT, PT, R9, R7, RZ, P0, !PT ;  /* 0x0000000709097210 */ /* 0x000fcc00007fe4ff */
[----:B------:R-:W4:Y:S01]  /*09f0*/  LDG.E R9, desc[UR8][R8.64] ;  /* 0x0000000808097981 */ /* 0x000f22000c1e1900 */
[----:B------:R-:W-:Y:S01]  /*0a00*/  VIADD R3, R3, 0x8 ;  /* 0x0000000803037836 */ /* 0x000fe20000000000 */
[----:B--2--5:R-:W-:-:S04]  /*0a10*/  FSETP.GT.AND P0, PT, R17, R2, PT ;  /* 0x000000021100720b */ /* 0x024fc80003f04000 */
[----:B------:R-:W-:-:S04]  /*0a20*/  FSEL R17, R17, R2, P0 ;  /* 0x0000000211117208 */ /* 0x000fc80000000000 */
[----:B---3--:R-:W-:-:S04]  /*0a30*/  FSETP.GT.AND P0, PT, R16, R17, PT ;  /* 0x000000111000720b */ /* 0x008fc80003f04000 */
[----:B------:R-:W-:-:S04]  /*0a40*/  FSEL R17, R16, R17, P0 ;  /* 0x0000001110117208 */ /* 0x000fc80000000000 */
[----:B----4-:R-:W-:-:S04]  /*0a50*/  FSETP.GT.AND P0, PT, R18, R17, PT ;  /* 0x000000111200720b */ /* 0x010fc80003f04000 */
        /* <DEDUP_REMOVED lines=9> */
[----:B------:R-:W-:Y:S01]  /*0af0*/  FSETP.GT.AND P0, PT, R9, R2, PT ;  /* 0x000000020900720b */ /* 0x000fe20003f04000 */
[----:B------:R-:W-:-:S03]  /*0b00*/  IMAD.MOV.U32 R10, RZ, RZ, RZ ;  /* 0x000000ffff0a7224 */ /* 0x000fc600078e00ff */
[----:B------:R-:W-:-:S09]  /*0b10*/  FSEL R2, R9, R2, P0 ;  /* 0x0000000209027208 */ /* 0x000fd20000000000 */
.L_x_3:
[----:B------:R-:W-:Y:S05]  /*0b20*/  BRA.U !UP1, `(.L_x_0) ;  /* 0x0000000109e07547 */ /* 0x000fea000b800000 */
[----:B------:R-:W-:Y:S02]  /*0b30*/  UISETP.GE.U32.AND UP0, UPT, UR4, 0x4, UPT ;  /* 0x000000040400788c */ /* 0x000fe4000bf06070 */
[----:B------:R-:W-:Y:S02]  /*0b40*/  ULOP3.LUT UR5, UR5, 0x3, URZ, 0xc0, !UPT ;  /* 0x0000000305057892 */ /* 0x000fe4000f8ec0ff */
[----:B------:R-:W-:Y:S02]  /*0b50*/  UISETP.GE.U32.AND.EX UP0, UPT, URZ, URZ, UPT, UP0 ;  /* 0x000000ffff00728c */ /* 0x000fe4000bf06100 */
[----:B------:R-:W-:Y:S01]  /*0b60*/  UISETP.NE.U32.AND UP1, UPT, UR5, URZ, UPT ;  /* 0x000000ff0500728c */ /* 0x000fe2000bf25070 */
[----:B------:R-:W-:-:S03]  /*0b70*/  UMOV UR4, URZ ;  /* 0x000000ff00047c82 */ /* 0x000fc60008000000 */
[----:B------:R-:W-:-:S03]  /*0b80*/  UISETP.NE.AND.EX UP1, UPT, UR4, URZ, UPT, UP1 ;  /* 0x000000ff0400728c */ /* 0x000fc6000bf25310 */
[----:B------:R-:W-:Y:S08]  /*0b90*/  BRA.U !UP0, `(.L_x_4) ;  /* 0x0000000108907547 */ /* 0x000ff0000b800000 */
[C---:B------:R-:W-:Y:S01]  /*0ba0*/  IMAD.SHL.U32 R17, R3.reuse, 0x4, RZ ;  /* 0x0000000403117824 */ /* 0x040fe200078e00ff */
[----:B------:R-:W-:-:S04]  /*0bb0*/  SHF.L.U64.HI R15, R3, 0x2, R10 ;  /* 0x00000002030f7819 */ /* 0x000fc8000001020a */
[C---:B------:R-:W-:Y:S02]  /*0bc0*/  IADD3 R10, P1, PT, R17.reuse, 0x4, RZ ;  /* 0x00000004110a7810 */ /* 0x040fe40007f3e0ff */
[----:B------:R-:W-:Y:S02]  /*0bd0*/  IADD3 R8, P0, PT, R17, R6, RZ ;  /* 0x0000000611087210 */ /* 0x000fe40007f1e0ff */
[----:B------:R-:W-:Y:S01]  /*0be0*/  LOP3.LUT R19, R10, 0xfffffffc, RZ, 0xc0, !PT ;  /* 0xfffffffc0a137812 */ /* 0x000fe200078ec0ff */
[----:B------:R-:W-:Y:S01]  /*0bf0*/  IMAD.X R11, RZ, RZ, R15, P1 ;  /* 0x000000ffff0b7224 */ /* 0x000fe200008e060f */
[----:B------:R-:W-:Y:S02]  /*0c00*/  IADD3.X R9, PT, PT, R15, R7, RZ, P0, !PT ;  /* 0x000000070f097210 */ /* 0x000fe400007fe4ff */
[----:B------:R-:W-:Y:S02]  /*0c10*/  IADD3 R14, P1, PT, R17, 0x8, RZ ;  /* 0x00000008110e7810 */ /* 0x000fe40007f3e0ff */
[----:B------:R-:W-:-:S02]  /*0c20*/  LOP3.LUT R11, R11, 0x3, RZ, 0xc0, !PT ;  /* 0x000000030b0b7812 */ /* 0x000fc400078ec0ff */
[----:B------:R-:W-:Y:S01]  /*0c30*/  IADD3 R10, P0, PT, R19, R6, RZ ;  /* 0x00000006130a7210 */ /* 0x000fe20007f1e0ff */
[----:B------:R-:W2:Y:S01]  /*0c40*/  LDG.E R9, desc[UR8][R8.64] ;  /* 0x0000000808097981 */ /* 0x000ea2000c1e1900 */
[----:B------:R-:W-:Y:S01]  /*0c50*/  LOP3.LUT R19, R14, 0xfffffffc, RZ, 0xc0, !PT ;  /* 0xfffffffc0e137812 */ /* 0x000fe200078ec0ff */
[----:B------:R-:W-:Y:S01]  /*0c60*/  IMAD.X R14, RZ, RZ, R15, P1 ;  /* 0x000000ffff0e7224 */ /* 0x000fe200008e060f */
[----:B------:R-:W-:Y:S01]  /*0c70*/  IADD3 R16, P1, PT, R17, 0xc, RZ ;  /* 0x0000000c11107810 */ /* 0x000fe20007f3e0ff */
[----:B------:R-:W-:-:S03]  /*0c80*/  IMAD.X R11, R11, 0x1, R7, P0 ;  /* 0x000000010b0b7824 */ /* 0x000fc600000e0607 */
[----:B------:R-:W-:Y:S02]  /*0c90*/  LOP3.LUT R17, R14, 0x3, RZ, 0xc0, !PT ;  /* 0x000000030e117812 */ /* 0x000fe400078ec0ff */
[-C--:B------:R-:W-:Y:S01]  /*0ca0*/  IADD3 R14, P0, PT, R19, R6.reuse, RZ ;  /* 0x00000006130e7210 */ /* 0x080fe20007f1e0ff */
[----:B------:R0:W3:Y:S01]  /*0cb0*/  LDG.E R11, desc[UR8][R10.64] ;  /* 0x000000080a0b7981 */ /* 0x0000e2000c1e1900 */
[----:B------:R-:W-:Y:S02]  /*0cc0*/  IADD3.X R18, PT, PT, RZ, R15, RZ, P1, !PT ;  /* 0x0000000fff127210 */ /* 0x000fe40000ffe4ff */
[----:B------:R-:W-:Y:S01]  /*0cd0*/  LOP3.LUT R19, R16, 0xfffffffc, RZ, 0xc0, !PT ;  /* 0xfffffffc10137812 */ /* 0x000fe200078ec0ff */
[----:B------:R-:W-:Y:S01]  /*0ce0*/  IMAD.X R15, R17, 0x1, R7, P0 ;  /* 0x00000001110f7824 */ /* 0x000fe200000e0607 */
[----:B------:R-:W-:Y:S02]  /*0cf0*/  LOP3.LUT R17, R18, 0x3, RZ, 0xc0, !PT ;  /* 0x0000000312117812 */ /* 0x000fe400078ec0ff */
[----:B------:R-:W-:-:S03]  /*0d00*/  IADD3 R16, P0, PT, R19, R6, RZ ;  /* 0x0000000613107210 */ /* 0x000fc60007f1e0ff */
[----:B------:R-:W4:Y:S02]  /*0d10*/  LDG.E R15, desc[UR8][R14.64] ;  /* 0x000000080e0f7981 */ /* 0x000f24000c1e1900 */
[----:B------:R-:W-:-:S06]  /*0d20*/  IMAD.X R17, R17, 0x1, R7, P0 ;  /* 0x0000000111117824 */ /* 0x000fcc00000e0607 */
[----:B------:R-:W4:Y:S01]  /*0d30*/  LDG.E R17, desc[UR8][R16.64] ;  /* 0x0000000810117981 */ /* 0x000f22000c1e1900 */
[----:B0-----:R-:W-:Y:S02]  /*0d40*/  HFMA2 R10, -RZ, RZ, 0, 0 ;  /* 0x00000000ff0a7431 */ /* 0x001fe400000001ff */
        /* <DEDUP_REMOVED lines=8> */
[----:B------:R-:W-:-:S09]  /*0dd0*/  FSEL R2, R17, R2, P0 ;  /* 0x0000000211027208 */ /* 0x000fd20000000000 */
.L_x_4:
[----:B------:R-:W-:Y:S05]  /*0de0*/  BRA.U !UP1, `(.L_x_0) ;  /* 0x0000000109307547 */ /* 0x000fea000b800000 */
.L_x_5:
[----:B------:R-:W-:-:S04]  /*0df0*/  LEA R8, P0, R3, R6, 0x2 ;  /* 0x0000000603087211 */ /* 0x000fc800078010ff */
[----:B------:R-:W-:-:S06]  /*0e00*/  LEA.HI.X R9, R3, R7, R10, 0x2, P0 ;  /* 0x0000000703097211 */ /* 0x000fcc00000f140a */
[----:B------:R-:W2:Y:S01]  /*0e10*/  LDG.E R9, desc[UR8][R8.64] ;  /* 0x0000000808097981 */ /* 0x000ea2000c1e1900 */
[----:B------:R-:W-:Y:S01]  /*0e20*/  UIADD3 UR5, UP0, UPT, UR5, -0x1, URZ ;  /* 0xffffffff05057890 */ /* 0x000fe2000ff1e0ff */
[----:B------:R-:W-:Y:S02]  /*0e30*/  VIADD R3, R3, 0x1 ;  /* 0x0000000103037836 */ /* 0x000fe40000000000 */
[----:B------:R-:W-:Y:S01]  /*0e40*/  IMAD.MOV.U32 R10, RZ, RZ, RZ ;  /* 0x000000ffff0a7224 */ /* 0x000fe200078e00ff */
[----:B------:R-:W-:Y:S02]  /*0e50*/  UIADD3.X UR4, UPT, UPT, UR4, -0x1, URZ, UP0, !UPT ;  /* 0xffffffff04047890 */ /* 0x000fe400087fe4ff */
[----:B------:R-:W-:-:S04]  /*0e60*/  UISETP.NE.U32.AND UP0, UPT, UR5, URZ, UPT ;  /* 0x000000ff0500728c */ /* 0x000fc8000bf05070 */
[----:B------:R-:W-:Y:S01]  /*0e70*/  UISETP.NE.AND.EX UP0, UPT, UR4, URZ, UPT, UP0 ;  /* 0x000000ff0400728c */ /* 0x000fe2000bf05300 */
[----:B--2--5:R-:W-:-:S04]  /*0e80*/  FSETP.GT.AND P0, PT, R9, R2, PT ;  /* 0x000000020900720b */ /* 0x024fc80003f04000 */
[----:B------:R-:W-:-:S04]  /*0e90*/  FSEL R2, R9, R2, P0 ;  /* 0x0000000209027208 */ /* 0x000fc80000000000 */
[----:B------:R-:W-:Y:S05]  /*0ea0*/  BRA.U UP0, `(.L_x_5) ;  /* 0xfffffffd00d07547 */ /* 0x000fea000b83ffff */
.L_x_0:
[----:B------:R-:W0:Y:S01]  /*0eb0*/  LDCU.64 UR4, c[0x0][0x398] ;  /* 0x00007300ff0477ac */ /* 0x000e220008000a00 */
[----:B------:R-:W-:Y:S01]  /*0ec0*/  IMAD.MOV.U32 R3, RZ, RZ, RZ ;  /* 0x000000ffff037224 */ /* 0x000fe200078e00ff */
[----:B0-----:R-:W-:-:S04]  /*0ed0*/  UISETP.GE.U32.AND UP0, UPT, UR4, 0x1, UPT ;  /* 0x000000010400788c */ /* 0x001fc8000bf06070 */
[----:B------:R-:W-:-:S09]  /*0ee0*/  UISETP.GE.AND.EX UP0, UPT, UR5, URZ, UPT, UP0 ;  /* 0x000000ff0500728c */ /* 0x000fd2000bf06300 */
[----:B------:R-:W-:Y:S05]  /*0ef0*/  BRA.U !UP0, `(.L_x_6) ;  /* 0x0000001108d87547 */ /* 0x000fea000b800000 */
[----:B------:R-:W-:Y:S01]  /*0f00*/  UISETP.GE.U32.AND UP1, UPT, UR4, 0x8, UPT ;  /* 0x000000080400788c */ /* 0x000fe2000bf26070 */
[----:B------:R-:W-:Y:S01]  /*0f10*/  MOV R3, RZ ;  /* 0x000000ff00037202 */ /* 0x000fe20000000f00 */
[----:B------:R-:W-:Y:S01]  /*0f20*/  ULOP3.LUT UR6, UR4, 0x7, URZ, 0xc0, !UPT ;  /* 0x0000000704067892 */ /* 0x000fe2000f8ec0ff */
[----:B------:R-:W-:Y:S01]  /*0f30*/  IMAD.MOV.U32 R9, RZ, RZ, RZ ;  /* 0x000000ffff097224 */ /* 0x000fe200078e00ff */
[----:B------:R-:W-:Y:S01]  /*0f40*/  UISETP.GE.U32.AND.EX UP1, UPT, UR5, URZ, UPT, UP1 ;  /* 0x000000ff0500728c */ /* 0x000fe2000bf26110 */
[----:B------:R-:W-:Y:S01]  /*0f50*/  IMAD.MOV.U32 R17, RZ, RZ, RZ ;  /* 0x000000ffff117224 */ /* 0x000fe200078e00ff */
[----:B------:R-:W-:-:S04]  /*0f60*/  UISETP.NE.U32.AND UP0, UPT, UR6, URZ, UPT ;  /* 0x000000ff0600728c */ /* 0x000fc8000bf05070 */
[----:B------:R-:W-:-:S03]  /*0f70*/  UISETP.NE.AND.EX UP0, UPT, URZ, URZ, UPT, UP0 ;  /* 0x000000ffff00728c */ /* 0x000fc6000bf05300 */
[----:B------:R-:W-:Y:S08]  /*0f80*/  BRA.U !UP1, `(.L_x_7) ;  /* 0x0000000509e87547 */ /* 0x000ff0000b800000 */
[----:B------:R-:W0:Y:S01]  /*0f90*/  LDCU.64 UR10, c[0x0][0x390] ;  /* 0x00007200ff0a77ac */ /* 0x000e220008000a00 */
[----:B------:R-:W-:Y:S01]  /*0fa0*/  IADD3 R10, P0, PT, R0, 0x10, RZ ;  /* 0x00000010000a7810 */ /* 0x000fe20007f1e0ff */
[----:B------:R-:W-:Y:S01]  /*0fb0*/  HFMA2 R3, -RZ, RZ, 0, 0 ;  /* 0x00000000ff037431 */ /* 0x000fe200000001ff */
[----:B------:R-:W1:Y:S03]  /*0fc0*/  LDCU.64 UR12, c[0x0][0x380] ;  /* 0x00007000ff0c77ac */ /* 0x000e660008000a00 */
[----:B------:R-:W-:Y:S01]  /*0fd0*/  IMAD.X R11, RZ, RZ, R5, P0 ;  /* 0x000000ffff0b7224 */ /* 0x000fe200000e0605 */
[----:B------:R-:W-:Y:S02]  /*0fe0*/  ULOP3.LUT UR4, UR4, 0xfffffff8, URZ, 0xc0, !UPT ;  /* 0xfffffff804047892 */ /* 0x000fe4000f8ec0ff */
[----:B------:R-:W-:-:S04]  /*0ff0*/  ULOP3.LUT UR5, UR5, 0x7fffffff, URZ, 0xc0, !UPT ;  /* 0x7fffffff05057892 */ /* 0x000fc8000f8ec0ff */
[----:B------:R-:W-:Y:S02]  /*1000*/  IMAD.U32 R9, RZ, RZ, UR4 ;  /* 0x00000004ff097e24 */ /* 0x000fe4000f8e00ff */
[----:B------:R-:W-:Y:S01]  /*1010*/  IMAD.U32 R17, RZ, RZ, UR5 ;  /* 0x00000005ff117e24 */ /* 0x000fe2000f8e00ff */
[C---:B0-----:R-:W-:Y:S02]  /*1020*/  IADD3 R18, P1, PT, R10.reuse, UR10, RZ ;  /* 0x0000000a0a127c10 */ /* 0x041fe4000ff3e0ff */
[----:B-1----:R-:W-:Y:S02]  /*1030*/  IADD3 R10, P0, PT, R10, UR12, RZ ;  /* 0x0000000c0a0a7c10 */ /* 0x002fe4000ff1e0ff */
[C---:B------:R-:W-:Y:S02]  /*1040*/  IADD3.X R21, PT, PT, R11.reuse, UR11, RZ, P1, !PT ;  /* 0x0000000b0b157c10 */ /* 0x040fe40008ffe4ff */
[----:B------:R-:W-:-:S09]  /*1050*/  IADD3.X R11, PT, PT, R11, UR13, RZ, P0, !PT ;  /* 0x0000000d0b0b7c10 */ /* 0x000fd200087fe4ff */
.L_x_8:
[----:B------:R-:W2:Y:S01]  /*1060*/  LDG.E R15, desc[UR8][R10.64+-0x10] ;  /* 0xfffff0080a0f7981 */ /* 0x000ea2000c1e1900 */
[----:B------:R-:W-:Y:S01]  /*1070*/  IMAD.MOV.U32 R8, RZ, RZ, 0x3bbb989d ;  /* 0x3bbb989dff087424 */ /* 0x000fe200078e00ff */
[----:B------:R-:W-:Y:S01]  /*1080*/  MOV R16, 0x437c0000 ;  /* 0x437c000000107802 */ /* 0x000fe20000000f00 */
[----:B--2--5:R-:W-:-:S04]  /*1090*/  FADD R15, R15, -R2 ;  /* 0x800000020f0f7221 */ /* 0x024fc80000000000 */
[----:B------:R-:W-:-:S04]  /*10a0*/  FFMA.SAT R19, R15, R8, 0.5 ;  /* 0x3f0000000f137423 */ /* 0x000fc80000002008 */
[----:B------:R-:W-:-:S04]  /*10b0*/  FFMA.RM R19, R19, R16, 12582913 ;  /* 0x4b40000113137423 */ /* 0x000fc80000004010 */
[C---:B------:R-:W-:Y:S01]  /*10c0*/  FADD R14, R19.reuse, -12583039 ;  /* 0xcb40007f130e7421 */ /* 0x040fe20000000000 */
[----:B------:R-:W-:-:S03]  /*10d0*/  IMAD.SHL.U32 R19, R19, 0x800000, RZ ;  /* 0x0080000013137824 */ /* 0x000fc600078e00ff */
[----:B------:R-:W-:-:S04]  /*10e0*/  FFMA R14, R15, 1.4426950216293334961, -R14 ;  /* 0x3fb8aa3b0f0e7823 */ /* 0x000fc8000000080e */
[----:B------:R-:W-:Y:S01]  /*10f0*/  FFMA R14, R15, 1.925963033500011079e-08, R14 ;  /* 0x32a570600f0e7823 */ /* 0x000fe2000000000e */
[----:B------:R-:W-:-:S05]  /*1100*/  IMAD.MOV.U32 R15, RZ, RZ, R21 ;  /* 0x000000ffff0f7224 */ /* 0x000fca00078e0015 */
[----:B------:R-:W0:Y:S02]  /*1110*/  MUFU.EX2 R14, R14 ;  /* 0x0000000e000e7308 */ /* 0x000e240000000800 */
[----:B0-----:R-:W-:Y:S01]  /*1120*/  FMUL R19, R19, R14 ;  /* 0x0000000e13137220 */ /* 0x001fe20000400000 */
[----:B------:R-:W-:-:S05]  /*1130*/  IMAD.MOV.U32 R14, RZ, RZ, R18 ;  /* 0x000000ffff0e7224 */ /* 0x000fca00078e0012 */
[----:B------:R-:W-:Y:S04]  /*1140*/  STG.E desc[UR8][R14.64+-0x10], R19 ;  /* 0xfffff0130e007986 */ /* 0x000fe8000c101908 */
[----:B------:R-:W2:Y:S02]  /*1150*/  LDG.E R21, desc[UR8][R10.64+-0xc] ;  /* 0xfffff4080a157981 */ /* 0x000ea4000c1e1900 */
[----:B--2---:R-:W-:-:S04]  /*1160*/  FADD R21, R21, -R2 ;  /* 0x8000000215157221 */ /* 0x004fc80000000000 */
[----:B------:R-:W-:-:S04]  /*1170*/  FFMA.SAT R23, R21, R8, 0.5 ;  /* 0x3f00000015177423 */ /* 0x000fc80000002008 */
[----:B------:R-:W-:-:S04]  /*1180*/  FFMA.RM R23, R23, R16, 12582913 ;  /* 0x4b40000117177423 */ /* 0x000fc80000004010 */
[----:B------:R-:W-:-:S04]  /*1190*/  FADD R18, R23, -12583039 ;  /* 0xcb40007f17127421 */ /* 0x000fc80000000000 */
[----:B------:R-:W-:-:S04]  /*11a0*/  FFMA R18, R21, 1.4426950216293334961, -R18 ;  /* 0x3fb8aa3b15127823 */ /* 0x000fc80000000812 */
[----:B------:R-:W-:Y:S01]  /*11b0*/  FFMA R18, R21, 1.925963033500011079e-08, R18 ;  /* 0x32a5706015127823 */ /* 0x000fe20000000012 */
[----:B------:R-:W-:-:S05]  /*11c0*/  SHF.L.U32 R21, R23, 0x17, RZ ;  /* 0x0000001717157819 */ /* 0x000fca00000006ff */
[----:B------:R-:W0:Y:S02]  /*11d0*/  MUFU.EX2 R18, R18 ;  /* 0x0000001200127308 */ /* 0x000e240000000800 */
[----:B0-----:R-:W-:-:S05]  /*11e0*/  FMUL R21, R21, R18 ;  /* 0x0000001215157220 */ /* 0x001fca0000400000 */
        /* <DEDUP_REMOVED lines=8> */
[----:B------:R-:W-:-:S05]  /*1270*/  IMAD.SHL.U32 R23, R25, 0x800000, RZ ;  /* 0x0080000019177824 */ /* 0x000fca00078e00ff */
[----:B------:R-:W0:Y:S02]  /*1280*/  MUFU.EX2 R20, R20 ;  /* 0x0000001400147308 */ /* 0x000e240000000800 */
[----:B0-----:R-:W-:-:S05]  /*1290*/  FMUL R23, R23, R20 ;  /* 0x0000001417177220 */ /* 0x001fca0000400000 */
[----:B------:R-:W-:Y:S04]  /*12a0*/  STG.E desc[UR8][R14.64+-0x8], R23 ;  /* 0xfffff8170e007986 */ /* 0x000fe8000c101908 */
[----:B------:R-:W2:Y:S02]  /*12b0*/  LDG.E R25, desc[UR8][R10.64+-0x4] ;  /* 0xfffffc080a197981 */ /* 0x000ea4000c1e1900 */
[----:B--2---:R-:W-:-:S04]  /*12c0*/  FADD R25, R25, -R2 ;  /* 0x8000000219197221 */ /* 0x004fc80000000000 */
[----:B------:R-:W-:-:S04]  /*12d0*/  FFMA.SAT R27, R25, R8, 0.5 ;  /* 0x3f000000191b7423 */ /* 0x000fc80000002008 */
[----:B------:R-:W-:-:S04]  /*12e0*/  FFMA.RM R27, R27, R16, 12582913 ;  /* 0x4b4000011b1b7423 */ /* 0x000fc80000004010 */
[C---:B------:R-:W-:Y:S01]  /*12f0*/  FADD R18, R27.reuse, -12583039 ;  /* 0xcb40007f1b127421 */ /* 0x040fe20000000000 */
[----:B------:R-:W-:-:S03]  /*1300*/  IMAD.SHL.U32 R27, R27, 0x800000, RZ ;  /* 0x008000001b1b7824 */ /* 0x000fc600078e00ff */
[----:B------:R-:W-:-:S04]  /*1310*/  FFMA R18, R25, 1.4426950216293334961, -R18 ;  /* 0x3fb8aa3b19127823 */ /* 0x000fc80000000812 */
[----:B------:R-:W-:-:S06]  /*1320*/  FFMA R18, R25, 1.925963033500011079e-08, R18 ;  /* 0x32a5706019127823 */ /* 0x000fcc0000000012 */
[----:B------:R-:W0:Y:S02]  /*1330*/  MUFU.EX2 R18, R18 ;  /* 0x0000001200127308 */ /* 0x000e240000000800 */
[----:B0-----:R-:W-:-:S05]  /*1340*/  FMUL R27, R27, R18 ;  /* 0x000000121b1b7220 */ /* 0x001fca0000400000 */
[----:B------:R0:W-:Y:S04]  /*1350*/  STG.E desc[UR8][R14.64+-0x4], R27 ;  /* 0xfffffc1b0e007986 */ /* 0x0001e8000c101908 */
[----:B------:R-:W2:Y:S02]  /*1360*/  LDG.E R25, desc[UR8][R10.64] ;  /* 0x000000080a197981 */ /* 0x000ea4000c1e1900 */
[----:B--2---:R-:W-:-:S04]  /*1370*/  FADD R25, R25, -R2 ;  /* 0x8000000219197221 */ /* 0x004fc80000000000 */
[----:B------:R-:W-:-:S04]  /*1380*/  FFMA.SAT R29, R25, R8, 0.5 ;  /* 0x3f000000191d7423 */ /* 0x000fc80000002008 */
[----:B------:R-:W-:-:S04]  /*1390*/  FFMA.RM R29, R29, R16, 12582913 ;  /* 0x4b4000011d1d7423 */ /* 0x000fc80000004010 */
[C---:B------:R-:W-:Y:S01]  /*13a0*/  FADD R20, R29.reuse, -12583039 ;  /* 0xcb40007f1d147421 */ /* 0x040fe20000000000 */
[----:B------:R-:W-:-:S03]  /*13b0*/  IMAD.SHL.U32 R18, R29, 0x800000, RZ ;  /* 0x008000001d127824 */ /* 0x000fc600078e00ff */
[----:B------:R-:W-:-:S04]  /*13c0*/  FFMA R20, R25, 1.4426950216293334961, -R20 ;  /* 0x3fb8aa3b19147823 */ /* 0x000fc80000000814 */
[----:B------:R-:W-:-:S04]  /*13d0*/  FFMA R20, R25, 1.925963033500011079e-08, R20 ;  /* 0x32a5706019147823 */ /* 0x000fc80000000014 */
[----:B------:R-:W1:Y:S02]  /*13e0*/  MUFU.EX2 R25, R20 ;  /* 0x0000001400197308 */ /* 0x000e640000000800 */
[----:B-1----:R-:W-:-:S05]  /*13f0*/  FMUL R18, R18, R25 ;  /* 0x0000001912127220 */ /* 0x002fca0000400000 */
[----:B------:R1:W-:Y:S04]  /*1400*/  STG.E desc[UR8][R14.64], R18 ;  /* 0x000000120e007986 */ /* 0x0003e8000c101908 */
[----:B------:R-:W2:Y:S02]  /*1410*/  LDG.E R25, desc[UR8][R10.64+0x4] ;  /* 0x000004080a197981 */ /* 0x000ea4000c1e1900 */
[----:B--2---:R-:W-:-:S04]  /*1420*/  FADD R25, R25, -R2 ;  /* 0x8000000219197221 */ /* 0x004fc80000000000 */
[----:B------:R-:W-:-:S04]  /*1430*/  FFMA.SAT R29, R25, R8, 0.5 ;  /* 0x3f000000191d7423 */ /* 0x000fc80000002008 */
[----:B------:R-:W-:-:S04]  /*1440*/  FFMA.RM R29, R29, R16, 12582913 ;  /* 0x4b4000011d1d7423 */ /* 0x000fc80000004010 */
[C---:B------:R-:W-:Y:S01]  /*1450*/  FADD R22, R29.reuse, -12583039 ;  /* 0xcb40007f1d167421 */ /* 0x040fe20000000000 */
[----:B------:R-:W-:-:S03]  /*1460*/  SHF.L.U32 R29, R29, 0x17, RZ ;  /* 0x000000171d1d7819 */ /* 0x000fc600000006ff */
[----:B------:R-:W-:-:S04]  /*1470*/  FFMA R22, R25, 1.4426950216293334961, -R22 ;  /* 0x3fb8aa3b19167823 */ /* 0x000fc80000000816 */
[----:B------:R-:W-:-:S06]  /*1480*/  FFMA R22, R25, 1.925963033500011079e-08, R22 ;  /* 0x32a5706019167823 */ /* 0x000fcc0000000016 */
[----:B------:R-:W2:Y:S02]  /*1490*/  MUFU.EX2 R22, R22 ;  /* 0x0000001600167308 */ /* 0x000ea40000000800 */
[----:B--2---:R-:W-:-:S05]  /*14a0*/  FMUL R29, R29, R22 ;  /* 0x000000161d1d7220 */ /* 0x004fca0000400000 */
        /* <DEDUP_REMOVED lines=9> */
[----:B------:R-:W2:Y:S02]  /*1540*/  MUFU.EX2 R24, R24 ;  /* 0x0000001800187308 */ /* 0x000ea40000000800 */
[----:B--2---:R-:W-:-:S05]  /*1550*/  FMUL R25, R25, R24 ;  /* 0x0000001819197220 */ /* 0x004fca0000400000 */
[----:B------:R-:W-:Y:S04]  /*1560*/  STG.E desc[UR8][R14.64+0x8], R25 ;  /* 0x000008190e007986 */ /* 0x000fe8000c101908 */
[----:B------:R2:W3:Y:S01]  /*1570*/  LDG.E R20, desc[UR8][R10.64+0xc] ;  /* 0x00000c080a147981 */ /* 0x0004e2000c1e1900 */
[----:B------:R-:W-:-:S04]  /*1580*/  UIADD3 UR4, UP1, UPT, UR4, -0x8, URZ ;  /* 0xfffffff804047890 */ /* 0x000fc8000ff3e0ff */
[----:B------:R-:W-:Y:S02]  /*1590*/  UIADD3.X UR5, UPT, UPT, UR5, -0x1, URZ, UP1, !UPT ;  /* 0xffffffff05057890 */ /* 0x000fe40008ffe4ff */
[----:B------:R-:W-:Y:S01]  /*15a0*/  UISETP.NE.U32.AND UP1, UPT, UR4, URZ, UPT ;  /* 0x000000ff0400728c */ /* 0x000fe2000bf25070 */
[----:B--2---:R-:W-:-:S03]  /*15b0*/  IADD3 R10, P1, PT, R10, 0x20, RZ ;  /* 0x000000200a0a7810 */ /* 0x004fc60007f3e0ff */
[----:B------:R-:W-:Y:S01]  /*15c0*/  UISETP.NE.AND.EX UP1, UPT, UR5, URZ, UPT, UP1 ;  /* 0x000000ff0500728c */ /* 0x000fe2000bf25310 */
[----:B------:R-:W-:Y:S01]  /*15d0*/  IADD3.X R11, PT, PT, RZ, R11, RZ, P1, !PT ;  /* 0x0000000bff0b7210 */ /* 0x000fe20000ffe4ff */
[----:B---3--:R-:W-:-:S04]  /*15e0*/  FADD R20, R20, -R2 ;  /* 0x8000000214147221 */ /* 0x008fc80000000000 */
[----:B------:R-:W-:-:S04]  /*15f0*/  FFMA.SAT R8, R20, R8, 0.5 ;  /* 0x3f00000014087423 */ /* 0x000fc80000002008 */
[----:B------:R-:W-:-:S04]  /*1600*/  FFMA.RM R16, R8, R16, 12582913 ;  /* 0x4b40000108107423 */ /* 0x000fc80000004010 */
[C---:B------:R-:W-:Y:S01]  /*1610*/  FADD R8, R16.reuse, -12583039 ;  /* 0xcb40007f10087421 */ /* 0x040fe20000000000 */
[----:B------:R-:W-:-:S03]  /*1620*/  IMAD.SHL.U32 R16, R16, 0x800000, RZ ;  /* 0x0080000010107824 */ /* 0x000fc600078e00ff */
[----:B------:R-:W-:-:S04]  /*1630*/  FFMA R8, R20, 1.4426950216293334961, -R8 ;  /* 0x3fb8aa3b14087823 */ /* 0x000fc80000000808 */
[----:B------:R-:W-:Y:S01]  /*1640*/  FFMA R20, R20, 1.925963033500011079e-08, R8 ;  /* 0x32a5706014147823 */ /* 0x000fe20000000008 */
[----:B------:R-:W-:-:S04]  /*1650*/  FADD R8, R19, R3 ;  /* 0x0000000313087221 */ /* 0x000fc80000000000 */
[----:B------:R-:W-:Y:S01]  /*1660*/  FADD R8, R8, R21 ;  /* 0x0000001508087221 */ /* 0x000fe20000000000 */
[----:B------:R-:W2:Y:S03]  /*1670*/  MUFU.EX2 R20, R20 ;  /* 0x0000001400147308 */ /* 0x000ea60000000800 */
[----:B------:R-:W-:-:S04]  /*1680*/  FADD R8, R8, R23 ;  /* 0x0000001708087221 */ /* 0x000fc80000000000 */
[----:B0-----:R-:W-:-:S04]  /*1690*/  FADD R27, R8, R27 ;  /* 0x0000001b081b7221 */ /* 0x001fc80000000000 */
[----:B-1----:R-:W-:-:S04]  /*16a0*/  FADD R18, R27, R18 ;  /* 0x000000121b127221 */ /* 0x002fc80000000000 */
[----:B------:R-:W-:Y:S01]  /*16b0*/  FADD R8, R18, R29 ;  /* 0x0000001d12087221 */ /* 0x000fe20000000000 */
[----:B------:R-:W-:Y:S01]  /*16c0*/  IADD3 R18, P0, PT, R14, 0x20, RZ ;  /* 0x000000200e127810 */ /* 0x000fe20007f1e0ff */
[----:B--2---:R-:W-:Y:S02]  /*16d0*/  FMUL R3, R16, R20 ;  /* 0x0000001410037220 */ /* 0x004fe40000400000 */
[----:B------:R-:W-:Y:S02]  /*16e0*/  FADD R8, R8, R25 ;  /* 0x0000001908087221 */ /* 0x000fe40000000000 */
[----:B------:R-:W-:Y:S01]  /*16f0*/  IMAD.X R21, RZ, RZ, R15, P0 ;  /* 0x000000ffff157224 */ /* 0x000fe200000e060f */
[----:B------:R0:W-:Y:S02]  /*1700*/  STG.E desc[UR8][R14.64+0xc], R3 ;  /* 0x00000c030e007986 */ /* 0x0001e4000c101908 */
[----:B0-----:R-:W-:Y:S01]  /*1710*/  FADD R3, R8, R3 ;  /* 0x0000000308037221 */ /* 0x001fe20000000000 */
[----:B------:R-:W-:Y:S06]  /*1720*/  BRA.U UP1, `(.L_x_8) ;  /* 0xfffffff9014c7547 */ /* 0x000fec000b83ffff */
.L_x_7:
[----:B------:R-:W-:Y:S05]  /*1730*/  BRA.U !UP0, `(.L_x_6) ;  /* 0x0000000908c87547 */ /* 0x000fea000b800000 */
[----:B------:R-:W0:Y:S01]  /*1740*/  LDCU UR4, c[0x0][0x398] ;  /* 0x00007300ff0477ac */ /* 0x000e220008000800 */
[----:B------:R-:W-:-:S04]  /*1750*/  UISETP.GE.U32.AND UP0, UPT, UR6, 0x4, UPT ;  /* 0x000000040600788c */ /* 0x000fc8000bf06070 */
[----:B------:R-:W-:Y:S02]  /*1760*/  UISETP.GE.U32.AND.EX UP0, UPT, URZ, URZ, UPT, UP0 ;  /* 0x000000ffff00728c */ /* 0x000fe4000bf06100 */
[----:B0-----:R-:W-:-:S04]  /*1770*/  ULOP3.LUT UR5, UR4, 0x3, URZ, 0xc0, !UPT ;  /* 0x0000000304057892 */ /* 0x001fc8000f8ec0ff */
[----:B------:R-:W-:-:S04]  /*1780*/  UISETP.NE.U32.AND UP1, UPT, UR5, URZ, UPT ;  /* 0x000000ff0500728c */ /* 0x000fc8000bf25070 */
[----:B------:R-:W-:Y:S01]  /*1790*/  UISETP.NE.AND.EX UP1, UPT, URZ, URZ, UPT, UP1 ;  /* 0x000000ffff00728c */ /* 0x000fe2000bf25310 */
[----:B------:R-:W-:Y:S10]  /*17a0*/  BRA.U !UP0, `(.L_x_9) ;  /* 0x00000005087c7547 */ /* 0x000ff4000b800000 */
[C---:B------:R-:W-:Y:S01]  /*17b0*/  LEA R14, P0, R9.reuse, R6, 0x2 ;  /* 0x00000006090e7211 */ /* 0x040fe200078010ff */
[----:B------:R-:W-:Y:S01]  /*17c0*/  IMAD.MOV.U32 R8, RZ, RZ, 0x3bbb989d ;  /* 0x3bbb989dff087424 */ /* 0x000fe200078e00ff */
[----:B------:R-:W0:Y:S02]  /*17d0*/  LDCU.64 UR6, c[0x0][0x390] ;  /* 0x00007200ff0677ac */ /* 0x000e240008000a00 */
[----:B------:R-:W-:-:S06]  /*17e0*/  LEA.HI.X R15, R9, R7, R17, 0x2, P0 ;  /* 0x00000007090f7211 */ /* 0x000fcc00000f1411 */
[----:B------:R-:W2:Y:S01]  /*17f0*/  LDG.E R15, desc[UR8][R14.64] ;  /* 0x000000080e0f7981 */ /* 0x000ea2000c1e1900 */
[----:B------:R-:W-:Y:S02]  /*1800*/  IMAD.MOV.U32 R18, RZ, RZ, 0x437c0000 ;  /* 0x437c0000ff127424 */ /* 0x000fe400078e00ff */
[----:B--2--5:R-:W-:-:S04]  /*1810*/  FADD R19, R15, -R2 ;  /* 0x800000020f137221 */ /* 0x024fc80000000000 */
[----:B------:R-:W-:-:S04]  /*1820*/  FFMA.SAT R11, R19, R8, 0.5 ;  /* 0x3f000000130b7423 */ /* 0x000fc80000002008 */
[----:B------:R-:W-:-:S04]  /*1830*/  FFMA.RM R11, R11, R18, 12582913 ;  /* 0x4b4000010b0b7423 */ /* 0x000fc80000004012 */
[C---:B------:R-:W-:Y:S01]  /*1840*/  FADD R10, R11.reuse, -12583039 ;  /* 0xcb40007f0b0a7421 */ /* 0x040fe20000000000 */
[----:B------:R-:W-:-:S03]  /*1850*/  IMAD.SHL.U32 R20, R11, 0x800000, RZ ;  /* 0x008000000b147824 */ /* 0x000fc600078e00ff */
[----:B------:R-:W-:-:S04]  /*1860*/  FFMA R10, R19, 1.4426950216293334961, -R10 ;  /* 0x3fb8aa3b130a7823 */ /* 0x000fc8000000080a */
[----:B------:R-:W-:Y:S01]  /*1870*/  FFMA R16, R19, 1.925963033500011079e-08, R10 ;  /* 0x32a5706013107823 */ /* 0x000fe2000000000a */
[----:B------:R-:W-:-:S03]  /*1880*/  IADD3 R19, P0, PT, R9, 0x1, RZ ;  /* 0x0000000109137810 */ /* 0x000fc60007f1e0ff */
[----:B------:R-:W1:Y:S01]  /*1890*/  MUFU.EX2 R21, R16 ;  /* 0x0000001000157308 */ /* 0x000e620000000800 */
[----:B------:R-:W-:Y:S01]  /*18a0*/  SHF.L.U32 R15, R19, 0x2, RZ ;  /* 0x00000002130f7819 */ /* 0x000fe200000006ff */
[----:B------:R-:W-:Y:S01]  /*18b0*/  IMAD.X R10, RZ, RZ, R17, P0 ;  /* 0x000000ffff0a7224 */ /* 0x000fe200000e0611 */
[----:B------:R-:W-:Y:S02]  /*18c0*/  IADD3 R22, P0, PT, R9, R12, RZ ;  /* 0x0000000c09167210 */ /* 0x000fe40007f1e0ff */
[----:B------:R-:W-:Y:S02]  /*18d0*/  LOP3.LUT R15, R15, 0xfffffffc, RZ, 0xc0, !PT ;  /* 0xfffffffc0f0f7812 */ /* 0x000fe400078ec0ff */
[----:B------:R-:W-:Y:S01]  /*18e0*/  SHF.L.U64.HI R23, R19, 0x2, R10 ;  /* 0x0000000213177819 */ /* 0x000fe2000001020a */
[----:B------:R-:W-:Y:S01]  /*18f0*/  IMAD.X R25, R17, 0x1, R4, P0 ;  /* 0x0000000111197824 */ /* 0x000fe200000e0604 */
[----:B------:R-:W-:Y:S02]  /*1900*/  IADD3 R14, P1, PT, R15, R6, RZ ;  /* 0x000000060f0e7210 */ /* 0x000fe40007f3e0ff */
[----:B------:R-:W-:-:S02]  /*1910*/  LOP3.LUT R23, R23, 0x3, RZ, 0xc0, !PT ;  /* 0x0000000317177812 */ /* 0x000fc400078ec0ff */
[----:B0-----:R-:W-:-:S03]  /*1920*/  LEA R10, P0, R22, UR6, 0x2 ;  /* 0x00000006160a7c11 */ /* 0x001fc6000f8010ff */
[----:B------:R-:W-:Y:S01]  /*1930*/  IMAD.X R15, R23, 0x1, R7, P1 ;  /* 0x00000001170f7824 */ /* 0x000fe200008e0607 */
[----:B------:R-:W-:Y:S01]  /*1940*/  LEA.HI.X R11, R22, UR7, R25, 0x2, P0 ;  /* 0x00000007160b7c11 */ /* 0x000fe200080f1419 */
[----:B-1----:R-:W-:-:S05]  /*1950*/  FMUL R16, R20, R21 ;  /* 0x0000001514107220 */ /* 0x002fca0000400000 */
[----:B------:R0:W-:Y:S04]  /*1960*/  STG.E desc[UR8][R10.64], R16 ;  /* 0x000000100a007986 */ /* 0x0001e8000c101908 */
[----:B------:R-:W2:Y:S02]  /*1970*/  LDG.E R15, desc[UR8][R14.64] ;  /* 0x000000080e0f7981 */ /* 0x000ea4000c1e1900 */
[----:B--2---:R-:W-:-:S04]  /*1980*/  FADD R21, R15, -R2 ;  /* 0x800000020f157221 */ /* 0x004fc80000000000 */
[----:B------:R-:W-:-:S04]  /*1990*/  FFMA.SAT R23, R21, R8, 0.5 ;  /* 0x3f00000015177423 */ /* 0x000fc80000002008 */
[----:B------:R-:W-:-:S04]  /*19a0*/  FFMA.RM R20, R23, R18, 12582913 ;  /* 0x4b40000117147423 */ /* 0x000fc80000004012 */
[----:B------:R-:W-:-:S04]  /*19b0*/  FADD R22, R20, -12583039 ;  /* 0xcb40007f14167421 */ /* 0x000fc80000000000 */
[----:B------:R-:W-:-:S04]  /*19c0*/  FFMA R22, R21, 1.4426950216293334961, -R22 ;  /* 0x3fb8aa3b15167823 */ /* 0x000fc80000000816 */
[----:B------:R-:W-:Y:S01]  /*19d0*/  FFMA R22, R21, 1.925963033500011079e-08, R22 ;  /* 0x32a5706015167823 */ /* 0x000fe20000000016 */
[----:B------:R-:W-:-:S04]  /*19e0*/  IADD3 R21, P0, PT, R9, 0x2, RZ ;  /* 0x0000000209157810 */ /* 0x000fc80007f1e0ff */
[----:B------:R-:W-:Y:S01]  /*19f0*/  IADD3.X R24, PT, PT, RZ, R17, RZ, P0, !PT ;  /* 0x00000011ff187210 */ /* 0x000fe200007fe4ff */
[----:B------:R-:W1:Y:S01]  /*1a00*/  MUFU.EX2 R22, R22 ;  /* 0x0000001600167308 */ /* 0x000e620000000800 */
[----:B0-----:R-:W-:Y:S01]  /*1a10*/  IMAD.SHL.U32 R11, R21, 0x4, RZ ;  /* 0x00000004150b7824 */ /* 0x001fe200078e00ff */
[----:B------:R-:W-:Y:S01]  /*1a20*/  IADD3 R15, P0, PT, R19, R12, RZ ;  /* 0x0000000c130f7210 */ /* 0x000fe20007f1e0ff */
[----:B------:R-:W-:Y:S01]  /*1a30*/  IMAD.SHL.U32 R19, R20, 0x800000, RZ ;  /* 0x0080000014137824 */ /* 0x000fe200078e00ff */
[----:B------:R-:W-:Y:S02]  /*1a40*/  SHF.L.U64.HI R23, R21, 0x2, R24 ;  /* 0x0000000215177819 */ /* 0x000fe40000010218 */
[----:B------:R-:W-:Y:S01]  /*1a50*/  LOP3.LUT R11, R11, 0xfffffffc, RZ, 0xc0, !PT ;  /* 0xfffffffc0b0b7812 */ /* 0x000fe200078ec0ff */
[----:B------:R-:W-:Y:S01]  /*1a60*/  IMAD.X R24, RZ, RZ, R4, P0 ;  /* 0x000000ffff187224 */ /* 0x000fe200000e0604 */
[----:B------:R-:W-:Y:S02]  /*1a70*/  LEA R14, P0, R15, UR6, 0x2 ;  /* 0x000000060f0e7c11 */ /* 0x000fe4000f8010ff */
[----:B------:R-:W-:-:S02]  /*1a80*/  LOP3.LUT R23, R23, 0x3, RZ, 0xc0, !PT ;  /* 0x0000000317177812 */ /* 0x000fc400078ec0ff */
[----:B------:R-:W-:Y:S02]  /*1a90*/  IADD3 R10, P1, PT, R11, R6, RZ ;  /* 0x000000060b0a7210 */ /* 0x000fe40007f3e0ff */
[----:B------:R-:W-:Y:S02]  /*1aa0*/  LEA.HI.X R15, R15, UR7, R24, 0x2, P0 ;  /* 0x000000070f0f7c11 */ /* 0x000fe400080f1418 */
[----:B------:R-:W-:Y:S01]  /*1ab0*/  IADD3.X R11, PT, PT, R23, R7, RZ, P1, !PT ;  /* 0x00000007170b7210 */ /* 0x000fe20000ffe4ff */
        /* <DEDUP_REMOVED lines=9> */
[----:B------:R-:W-:-:S05]  /*1b50*/  IADD3 R23, P0, PT, R9, 0x3, RZ ;  /* 0x0000000309177810 */ /* 0x000fca0007f1e0ff */
[----:B------:R-:W1:Y:S01]  /*1b60*/  MUFU.EX2 R22, R22 ;  /* 0x0000001600167308 */ /* 0x000e620000000800 */
[----:B------:R-:W-:Y:S01]  /*1b70*/  IMAD.X R24, RZ, RZ, R17, P0 ;  /* 0x000000ffff187224 */ /* 0x000fe200000e0611 */
[----:B------:R-:W-:Y:S01]  /*1b80*/  IADD3 R11, P0, PT, R21, R12, RZ ;  /* 0x0000000c150b7210 */ /* 0x000fe20007f1e0ff */
[C---:B0-----:R-:W-:Y:S01]  /*1b90*/  IMAD.SHL.U32 R15, R23.reuse, 0x4, RZ ;  /* 0x00000004170f7824 */ /* 0x041fe200078e00ff */
[----:B------:R-:W-:Y:S02]  /*1ba0*/  SHF.L.U32 R17, R20, 0x17, RZ ;  /* 0x0000001714117819 */ /* 0x000fe400000006ff */
[----:B------:R-:W-:Y:S01]  /*1bb0*/  SHF.L.U64.HI R21, R23, 0x2, R24 ;  /* 0x0000000217157819 */ /* 0x000fe20000010218 */
[----:B------:R-:W-:Y:S01]  /*1bc0*/  IMAD.X R24, RZ, RZ, R4, P0 ;  /* 0x000000ffff187224 */ /* 0x000fe200000e0604 */
[----:B------:R-:W-:Y:S02]  /*1bd0*/  LOP3.LUT R15, R15, 0xfffffffc, RZ, 0xc0, !PT ;  /* 0xfffffffc0f0f7812 */ /* 0x000fe400078ec0ff */
[----:B------:R-:W-:-:S02]  /*1be0*/  LOP3.LUT R21, R21, 0x3, RZ, 0xc0, !PT ;  /* 0x0000000315157812 */ /* 0x000fc400078ec0ff */
[----:B------:R-:W-:Y:S02]  /*1bf0*/  IADD3 R14, P1, PT, R15, R6, RZ ;  /* 0x000000060f0e7210 */ /* 0x000fe40007f3e0ff */
[----:B------:R-:W-:-:S03]  /*1c00*/  LEA R10, P0, R11, UR6, 0x2 ;  /* 0x000000060b0a7c11 */ /* 0x000fc6000f8010ff */
[----:B------:R-:W-:Y:S01]  /*1c10*/  IMAD.X R15, R21, 0x1, R7, P1 ;  /* 0x00000001150f7824 */ /* 0x000fe200008e0607 */
[----:B------:R-:W-:Y:S01]  /*1c20*/  LEA.HI.X R11, R11, UR7, R24, 0x2, P0 ;  /* 0x000000070b0b7c11 */ /* 0x000fe200080f1418 */
[----:B-1----:R-:W-:-:S05]  /*1c30*/  FMUL R17, R17, R22 ;  /* 0x0000001611117220 */ /* 0x002fca0000400000 */
[----:B------:R0:W-:Y:S04]  /*1c40*/  STG.E desc[UR8][R10.64], R17 ;  /* 0x000000110a007986 */ /* 0x0001e8000c101908 */
[----:B------:R-:W2:Y:S01]  /*1c50*/  LDG.E R15, desc[UR8][R14.64] ;  /* 0x000000080e0f7981 */ /* 0x000ea2000c1e1900 */
[----:B------:R-:W-:Y:S01]  /*1c60*/  IADD3 R23, P0, PT, R23, R12, RZ ;  /* 0x0000000c17177210 */ /* 0x000fe20007f1e0ff */
[----:B------:R-:W-:Y:S01]  /*1c70*/  FADD R16, R3, R16 ;  /* 0x0000001003107221 */ /* 0x000fe20000000000 */
[----:B------:R-:W-:-:S03]  /*1c80*/  IADD3 R9, PT, PT, R9, 0x4, RZ ;  /* 0x0000000409097810 */ /* 0x000fc60007ffe0ff */
[----:B------:R-:W-:-:S04]  /*1c90*/  FADD R16, R16, R19 ;  /* 0x0000001310107221 */ /* 0x000fc80000000000 */
[----:B------:R-:W-:Y:S01]  /*1ca0*/  FADD R16, R16, R17 ;  /* 0x0000001110107221 */ /* 0x000fe20000000000 */
[----:B0-----:R-:W-:Y:S02]  /*1cb0*/  IMAD.MOV.U32 R17, RZ, RZ, RZ ;  /* 0x000000ffff117224 */ /* 0x001fe400078e00ff */
[----:B--2---:R-:W-:-:S04]  /*1cc0*/  FADD R21, R15, -R2 ;  /* 0x800000020f157221 */ /* 0x004fc80000000000 */
[----:B------:R-:W-:-:S04]  /*1cd0*/  FFMA.SAT R25, R21, R8, 0.5 ;  /* 0x3f00000015197423 */ /* 0x000fc80000002008 */
[----:B------:R-:W-:Y:S01]  /*1ce0*/  FFMA.RM R25, R25, R18, 12582913 ;  /* 0x4b40000119197423 */ /* 0x000fe20000004012 */
[----:B------:R-:W-:Y:S01]  /*1cf0*/  IMAD.X R18, RZ, RZ, R4, P0 ;  /* 0x000000ffff127224 */ /* 0x000fe200000e0604 */
[----:B------:R-:W-:Y:S02]  /*1d00*/  LEA R10, P0, R23, UR6, 0x2 ;  /* 0x00000006170a7c11 */ /* 0x000fe4000f8010ff */
[C---:B------:R-:W-:Y:S01]  /*1d10*/  FADD R8, R25.reuse, -12583039 ;  /* 0xcb40007f19087421 */ /* 0x040fe20000000000 */
[----:B------:R-:W-:Y:S01]  /*1d20*/  IMAD.SHL.U32 R25, R25, 0x800000, RZ ;  /* 0x0080000019197824 */ /* 0x000fe200078e00ff */
[----:B------:R-:W-:Y:S02]  /*1d30*/  LEA.HI.X R11, R23, UR7, R18, 0x2, P0 ;  /* 0x00000007170b7c11 */ /* 0x000fe400080f1412 */
[----:B------:R-:W-:-:S04]  /*1d40*/  FFMA R8, R21, 1.4426950216293334961, -R8 ;  /* 0x3fb8aa3b15087823 */ /* 0x000fc80000000808 */
[----:B------:R-:W-:-:S06]  /*1d50*/  FFMA R8, R21, 1.925963033500011079e-08, R8 ;  /* 0x32a5706015087823 */ /* 0x000fcc0000000008 */
[----:B------:R-:W0:Y:S02]  /*1d60*/  MUFU.EX2 R8, R8 ;  /* 0x0000000800087308 */ /* 0x000e240000000800 */
[----:B0-----:R-:W-:-:S04]  /*1d70*/  FMUL R25, R25, R8 ;  /* 0x0000000819197220 */ /* 0x001fc80000400000 */
[----:B------:R-:W-:Y:S01]  /*1d80*/  FADD R3, R16, R25 ;  /* 0x0000001910037221 */ /* 0x000fe20000000000 */
[----:B------:R0:W-:Y:S06]  /*1d90*/  STG.E desc[UR8][R10.64], R25 ;  /* 0x000000190a007986 */ /* 0x0001ec000c101908 */
.L_x_9:
[----:B------:R-:W-:Y:S05]  /*1da0*/  BRA.U !UP1, `(.L_x_6) ;  /* 0x00000005092c7547 */ /* 0x000fea000b800000 */
[----:B------:R-:W-:Y:S02]  /*1db0*/  UISETP.NE.U32.AND UP0, UPT, UR5, 0x1, UPT ;  /* 0x000000010500788c */ /* 0x000fe4000bf05070 */
[----:B------:R-:W-:Y:S02]  /*1dc0*/  ULOP3.LUT UR4, UR4, 0x1, URZ, 0xc0, !UPT ;  /* 0x0000000104047892 */ /* 0x000fe4000f8ec0ff */
[----:B------:R-:W-:Y:S02]  /*1dd0*/  UISETP.NE.AND.EX UP0, UPT, URZ, URZ, UPT, UP0 ;  /* 0x000000ffff00728c */ /* 0x000fe4000bf05300 */
[----:B------:R-:W-:-:S04]  /*1de0*/  UISETP.NE.U32.AND UP1, UPT, UR4, 0x1, UPT ;  /* 0x000000010400788c */ /* 0x000fc8000bf25070 */
[----:B------:R-:W-:-:S03]  /*1df0*/  UISETP.NE.U32.AND.EX UP1, UPT, URZ, URZ, UPT, UP1 ;  /* 0x000000ffff00728c */ /* 0x000fc6000bf25110 */
[----:B------:R-:W-:Y:S08]  /*1e00*/  BRA.U !UP0, `(.L_x_10) ;  /* 0x0000000108bc7547 */ /* 0x000ff0000b800000 */
[C---:B------:R-:W-:Y:S01]  /*1e10*/  LEA R14, P0, R9.reuse, R6, 0x2 ;  /* 0x00000006090e7211 */ /* 0x040fe200078010ff */
[----:B------:R-:W-:Y:S01]  /*1e20*/  IMAD.MOV.U32 R8, RZ, RZ, 0x3bbb989d ;  /* 0x3bbb989dff087424 */ /* 0x000fe200078e00ff */
[----:B------:R-:W1:Y:S02]  /*1e30*/  LDCU.64 UR4, c[0x0][0x390] ;  /* 0x00007200ff0477ac */ /* 0x000e640008000a00 */
[----:B------:R-:W-:-:S06]  /*1e40*/  LEA.HI.X R15, R9, R7, R17, 0x2, P0 ;  /* 0x00000007090f7211 */ /* 0x000fcc00000f1411 */
[----:B------:R-:W2:Y:S01]  /*1e50*/  LDG.E R15, desc[UR8][R14.64] ;  /* 0x000000080e0f7981 */ /* 0x000ea2000c1e1900 */
[----:B------:R-:W-:Y:S02]  /*1e60*/  IMAD.MOV.U32 R16, RZ, RZ, 0x437c0000 ;  /* 0x437c0000ff107424 */ /* 0x000fe400078e00ff */
[----:B--2--5:R-:W-:-:S04]  /*1e70*/  FADD R19, R15, -R2 ;  /* 0x800000020f137221 */ /* 0x024fc80000000000 */
[----:B0-----:R-:W-:-:S04]  /*1e80*/  FFMA.SAT R11, R19, R8, 0.5 ;  /* 0x3f000000130b7423 */ /* 0x001fc80000002008 */
[----:B------:R-:W-:-:S04]  /*1e90*/  FFMA.RM R11, R11, R16, 12582913 ;  /* 0x4b4000010b0b7423 */ /* 0x000fc80000004010 */
[----:B------:R-:W-:-:S04]  /*1ea0*/  FADD R10, R11, -12583039 ;  /* 0xcb40007f0b0a7421 */ /* 0x000fc80000000000 */
[----:B------:R-:W-:-:S04]  /*1eb0*/  FFMA R10, R19, 1.4426950216293334961, -R10 ;  /* 0x3fb8aa3b130a7823 */ /* 0x000fc8000000080a */
[----:B------:R-:W-:Y:S01]  /*1ec0*/  FFMA R18, R19, 1.925963033500011079e-08, R10 ;  /* 0x32a5706013127823 */ /* 0x000fe2000000000a */
[----:B------:R-:W-:-:S04]  /*1ed0*/  IADD3 R19, P0, PT, R9, 0x1, RZ ;  /* 0x0000000109137810 */ /* 0x000fc80007f1e0ff */
[----:B------:R-:W-:Y:S01]  /*1ee0*/  IADD3.X R10, PT, PT, RZ, R17, RZ, P0, !PT ;  /* 0x00000011ff0a7210 */ /* 0x000fe200007fe4ff */
[----:B------:R-:W0:Y:S01]  /*1ef0*/  MUFU.EX2 R18, R18 ;  /* 0x0000001200127308 */ /* 0x000e220000000800 */
[----:B------:R-:W-:Y:S01]  /*1f00*/  IMAD.SHL.U32 R20, R19, 0x4, RZ ;  /* 0x0000000413147824 */ /* 0x000fe200078e00ff */
[----:B------:R-:W-:Y:S02]  /*1f10*/  IADD3 R15, P0, PT, R9, R12, RZ ;  /* 0x0000000c090f7210 */ /* 0x000fe40007f1e0ff */
[----:B------:R-:W-:Y:S02]  /*1f20*/  SHF.L.U64.HI R14, R19, 0x2, R10 ;  /* 0x00000002130e7819 */ /* 0x000fe4000001020a */
[----:B------:R-:W-:Y:S01]  /*1f30*/  LOP3.LUT R21, R20, 0xfffffffc, RZ, 0xc0, !PT ;  /* 0xfffffffc14157812 */ /* 0x000fe200078ec0ff */
[----:B------:R-:W-:Y:S01]  /*1f40*/  IMAD.X R20, R17, 0x1, R4, P0 ;  /* 0x0000000111147824 */ /* 0x000fe200000e0604 */
[----:B-1----:R-:W-:Y:S01]  /*1f50*/  LEA R10, P0, R15, UR4, 0x2 ;  /* 0x000000040f0a7c11 */ /* 0x002fe2000f8010ff */
[----:B------:R-:W-:Y:S01]  /*1f60*/  IMAD.SHL.U32 R17, R11, 0x800000, RZ ;  /* 0x008000000b117824 */ /* 0x000fe200078e00ff */
[----:B------:R-:W-:-:S02]  /*1f70*/  LOP3.LUT R23, R14, 0x3, RZ, 0xc0, !PT ;  /* 0x000000030e177812 */ /* 0x000fc400078ec0ff */
[----:B------:R-:W-:Y:S02]  /*1f80*/  IADD3 R14, P1, PT, R21, R6, RZ ;  /* 0x00000006150e7210 */ /* 0x000fe40007f3e0ff */
[----:B------:R-:W-:Y:S02]  /*1f90*/  LEA.HI.X R11, R15, UR5, R20, 0x2, P0 ;  /* 0x000000050f0b7c11 */ /* 0x000fe400080f1414 */
[----:B------:R-:W-:Y:S01]  /*1fa0*/  IADD3.X R15, PT, PT, R23, R7, RZ, P1, !PT ;  /* 0x00000007170f7210 */ /* 0x000fe20000ffe4ff */
[----:B0-----:R-:W-:-:S05]  /*1fb0*/  FMUL R17, R17, R18 ;  /* 0x0000001211117220 */ /* 0x001fca0000400000 */
[----:B------:R0:W-:Y:S04]  /*1fc0*/  STG.E desc[UR8][R10.64], R17 ;  /* 0x000000110a007986 */ /* 0x0001e8000c101908 */
[----:B------:R-:W2:Y:S01]  /*1fd0*/  LDG.E R15, desc[UR8][R14.64] ;  /* 0x000000080e0f7981 */ /* 0x000ea2000c1e1900 */
[----:B------:R-:W-:Y:S01]  /*1fe0*/  IADD3 R19, P0, PT, R19, R12, RZ ;  /* 0x0000000c13137210 */ /* 0x000fe20007f1e0ff */
[----:B------:R-:W-:Y:S01]  /*1ff0*/  FADD R3, R3, R17 ;  /* 0x0000001103037221 */ /* 0x000fe20000000000 */
[----:B------:R-:W-:Y:S01]  /*2000*/  VIADD R9, R9, 0x2 ;  /* 0x0000000209097836 */ /* 0x000fe20000000000 */
[----:B0-----:R-:W-:Y:S01]  /*2010*/  MOV R17, RZ ;  /* 0x000000ff00117202 */ /* 0x001fe20000000f00 */
        /* <DEDUP_REMOVED lines=14> */
.L_x_10:
[----:B------:R-:W-:Y:S05]  /*2100*/  BRA.U UP1, `(.L_x_6) ;  /* 0x0000000101547547 */ /* 0x000fea000b800000 */
[C---:B------:R-:W-:Y:S01]  /*2110*/  LEA R6, P0, R9.reuse, R6, 0x2 ;  /* 0x0000000609067211 */ /* 0x040fe200078010ff */
[----:B01----:R-:W-:Y:S01]  /*2120*/  IMAD.MOV.U32 R11, RZ, RZ, 0x3bbb989d ;  /* 0x3bbb989dff0b7424 */ /* 0x003fe200078e00ff */
[----:B------:R-:W0:Y:S02]  /*2130*/  LDCU.64 UR4, c[0x0][0x390] ;  /* 0x00007200ff0477ac */ /* 0x000e240008000a00 */
[----:B------:R-:W-:-:S06]  /*2140*/  LEA.HI.X R7, R9, R7, R17, 0x2, P0 ;  /* 0x0000000709077211 */ /* 0x000fcc00000f1411 */
[----:B------:R-:W2:Y:S01]  /*2150*/  LDG.E R7, desc[UR8][R6.64] ;  /* 0x0000000806077981 */ /* 0x000ea2000c1e1900 */
[----:B------:R-:W-:Y:S01]  /*2160*/  IMAD.MOV.U32 R15, RZ, RZ, 0x437c0000 ;  /* 0x437c0000ff0f7424 */ /* 0x000fe200078e00ff */
[----:B------:R-:W-:Y:S01]  /*2170*/  IADD3 R9, P0, PT, R9, R12, RZ ;  /* 0x0000000c09097210 */ /* 0x000fe20007f1e0ff */
[----:B--2--5:R-:W-:-:S04]  /*2180*/  FADD R2, R7, -R2 ;  /* 0x8000000207027221 */ /* 0x024fc80000000000 */
[----:B------:R-:W-:-:S04]  /*2190*/  FFMA.SAT R8, R2, R11, 0.5 ;  /* 0x3f00000002087423 */ /* 0x000fc8000000200b */
[----:B------:R-:W-:-:S04]  /*21a0*/  FFMA.RM R8, R8, R15, 12582913 ;  /* 0x4b40000108087423 */ /* 0x000fc8000000400f */
[C---:B------:R-:W-:Y:S01]  /*21b0*/  FADD R11, R8.reuse, -12583039 ;  /* 0xcb40007f080b7421 */ /* 0x040fe20000000000 */
[----:B------:R-:W-:-:S03]  /*21c0*/  SHF.L.U32 R8, R8, 0x17, RZ ;  /* 0x0000001708087819 */ /* 0x000fc600000006ff */
[----:B------:R-:W-:-:S04]  /*21d0*/  FFMA R11, R2, 1.4426950216293334961, -R11 ;  /* 0x3fb8aa3b020b7823 */ /* 0x000fc8000000080b */
[----:B------:R-:W-:Y:S01]  /*21e0*/  FFMA R11, R2, 1.925963033500011079e-08, R11 ;  /* 0x32a57060020b7823 */ /* 0x000fe2000000000b */
[----:B------:R-:W-:Y:S01]  /*21f0*/  IMAD.X R2, R17, 0x1, R4, P0 ;  /* 0x0000000111027824 */ /* 0x000fe200000e0604 */
[----:B0-----:R-:W-:-:S04]  /*2200*/  LEA R6, P0, R9, UR4, 0x2 ;  /* 0x0000000409067c11 */ /* 0x001fc8000f8010ff */
[----:B------:R-:W0:Y:S01]  /*2210*/  MUFU.EX2 R11, R11 ;  /* 0x0000000b000b7308 */ /* 0x000e220000000800 */
[----:B------:R-:W-:Y:S01]  /*2220*/  LEA.HI.X R7, R9, UR5, R2, 0x2, P0 ;  /* 0x0000000509077c11 */ /* 0x000fe200080f1402 */
[----:B0-----:R-:W-:-:S04]  /*2230*/  FMUL R8, R8, R11 ;  /* 0x0000000b08087220 */ /* 0x001fc80000400000 */
[----:B------:R-:W-:Y:S01]  /*2240*/  FADD R3, R3, R8 ;  /* 0x0000000803037221 */ /* 0x000fe20000000000 */
[----:B------:R2:W-:Y:S06]  /*2250*/  STG.E desc[UR8][R6.64], R8 ;  /* 0x0000000806007986 */ /* 0x0005ec000c101908 */
.L_x_6:
[----:B--2---:R-:W2:Y:S02]  /*2260*/  LDC.64 R6, c[0x0][0x398] ;  /* 0x0000e600ff067b82 */ /* 0x004ea40000000a00 */
[----:B--2---:R-:W-:-:S04]  /*2270*/  ISETP.GE.U32.AND P0, PT, R6, 0x1, PT ;  /* 0x000000010600780c */ /* 0x004fc80003f06070 */
[----:B------:R-:W-:-:S13]  /*2280*/  ISETP.GE.AND.EX P0, PT, R7, RZ, PT, P0 ;  /* 0x000000ff0700720c */ /* 0x000fda0003f06300 */
[----:B------:R-:W-:Y:S05]  /*2290*/  @!P0 EXIT ;  /* 0x000000000000894d */ /* 0x000fea0003800000 */
[C---:B------:R-:W-:Y:S01]  /*22a0*/  ISETP.GE.U32.AND P0, PT, R6.reuse, 0x8, PT ;  /* 0x000000080600780c */ /* 0x040fe20003f06070 */
[----:B-----5:R-:W-:Y:S01]  /*22b0*/  IMAD.MOV.U32 R2, RZ, RZ, RZ ;  /* 0x000000ffff027224 */ /* 0x020fe200078e00ff */
[----:B------:R-:W-:Y:S01]  /*22c0*/  LOP3.LUT R8, R6, 0x7, RZ, 0xc0, !PT ;  /* 0x0000000706087812 */ /* 0x000fe200078ec0ff */
[----:B------:R-:W-:Y:S01]  /*22d0*/  IMAD.MOV.U32 R9, RZ, RZ, RZ ;  /* 0x000000ffff097224 */ /* 0x000fe200078e00ff */
[----:B------:R-:W-:-:S13]  /*22e0*/  ISETP.GE.U32.AND.EX P0, PT, R7, RZ, PT, P0 ;  /* 0x000000ff0700720c */ /* 0x000fda0003f06100 */
[----:B------:R-:W-:Y:S05]  /*22f0*/  @!P0 BRA `(.L_x_11) ;  /* 0x0000000800548947 */ /* 0x000fea0003800000 */
[----:B------:R-:W2:Y:S01]  /*2300*/  LDCU.64 UR6, c[0x0][0x390] ;  /* 0x00007200ff0677ac */ /* 0x000ea20008000a00 */
[----:B------:R-:W-:Y:S02]  /*2310*/  IADD3 R0, P0, PT, R0, 0x10, RZ ;  /* 0x0000001000007810 */ /* 0x000fe40007f1e0ff */
[----:B------:R-:W-:Y:S01]  /*2320*/  LOP3.LUT R9, R7, 0x7fffffff, RZ, 0xc0, !PT ;  /* 0x7fffffff07097812 */ /* 0x000fe200078ec0ff */
[----:B------:R-:W3:Y:S01]  /*2330*/  LDCU.64 UR4, c[0x0][0x388] ;  /* 0x00007100ff0477ac */ /* 0x000ee20008000a00 */
[----:B------:R-:W-:Y:S01]  /*2340*/  LOP3.LUT R2, R6, 0xfffffff8, RZ, 0xc0, !PT ;  /* 0xfffffff806027812 */ /* 0x000fe200078ec0ff */
[----:B------:R-:W-:Y:S02]  /*2350*/  IMAD.X R5, RZ, RZ, R5, P0 ;  /* 0x000000ffff057224 */ /* 0x000fe400000e0605 */
[----:B01----:R-:W-:Y:S01]  /*2360*/  IMAD.MOV.U32 R11, RZ, RZ, R9 ;  /* 0x000000ffff0b7224 */ /* 0x003fe200078e0009 */
[----:B------:R-:W-:Y:S02]  /*2370*/  MOV R10, R2 ;  /* 0x00000002000a7202 */ /* 0x000fe40000000f00 */
[----:B--2---:R-:W-:-:S02]  /*2380*/  IADD3 R14, P1, PT, R0, UR6, RZ ;  /* 0x00000006000e7c10 */ /* 0x004fc4000ff3e0ff */
[----:B---3--:R-:W-:Y:S02]  /*2390*/  IADD3 R18, P0, PT, R0, UR4, RZ ;  /* 0x0000000400127c10 */ /* 0x008fe4000ff1e0ff */
[C---:B------:R-:W-:Y:S02]  /*23a0*/  IADD3.X R15, PT, PT, R5.reuse, UR7, RZ, P1, !PT ;  /* 0x00000007050f7c10 */ /* 0x040fe40008ffe4ff */
[----:B------:R-:W-:-:S09]  /*23b0*/  IADD3.X R19, PT, PT, R5, UR5, RZ, P0, !PT ;  /* 0x0000000505137c10 */ /* 0x000fd200087fe4ff */
.L_x_28:
[----:B--2---:R-:W2:Y:S01]  /*23c0*/  LDG.E R0, desc[UR8][R14.64+-0x10] ;  /* 0xfffff0080e007981 */ /* 0x004ea2000c1e1900 */
[----:B------:R-:W0:Y:S01]  /*23d0*/  MUFU.RCP R6, R3 ;  /* 0x0000000300067308 */ /* 0x000e220000001000 */
[----:B------:R-:W-:Y:S01]  /*23e0*/  IADD3 R10, P0, PT, R10, -0x8, RZ ;  /* 0xfffffff80a0a7810 */ /* 0x000fe20007f1e0ff */
[----:B------:R-:W-:Y:S01]  /*23f0*/  BSSY.RECONVERGENT B2, `(.L_x_12) ;  /* 0x0000010000027945 */ /* 0x000fe20003800200 */
[----:B------:R-:W-:Y:S02]  /*2400*/  IMAD.MOV.U32 R16, RZ, RZ, R18 ;  /* 0x000000ffff107224 */ /* 0x000fe400078e0012 */
[----:B------:R-:W-:Y:S01]  /*2410*/  IADD3.X R11, PT, PT, R11, -0x1, RZ, P0, !PT ;  /* 0xffffffff0b0b7810 */ /* 0x000fe200007fe4ff */
[----:B------:R-:W-:Y:S01]  /*2420*/  IMAD.MOV.U32 R17, RZ, RZ, R19 ;  /* 0x000000ffff117224 */ /* 0x000fe200078e0013 */
[----:B------:R-:W-:-:S04]  /*2430*/  ISETP.NE.U32.AND P0, PT, R10, RZ, PT ;  /* 0x000000ff0a00720c */ /* 0x000fc80003f05070 */
[----:B------:R-:W-:Y:S01]  /*2440*/  ISETP.NE.AND.EX P0, PT, R11, RZ, PT, P0 ;  /* 0x000000ff0b00720c */ /* 0x000fe20003f05300 */
[----:B0-----:R-:W-:-:S04]  /*2450*/  FFMA R5, R6, -R3, 1 ;  /* 0x3f80000006057423 */ /* 0x001fc80000000803 */
[----:B------:R-:W-:Y:S01]  /*2460*/  FFMA R5, R6, R5, R6 ;  /* 0x0000000506057223 */ /* 0x000fe20000000006 */
[----:B--2---:R-:W0:Y:S03]  /*2470*/  FCHK P1, R0, R3 ;  /* 0x0000000300007302 */ /* 0x004e260000020000 */
[----:B------:R-:W-:-:S04]  /*2480*/  FFMA R6, R0, R5, RZ ;  /* 0x0000000500067223 */ /* 0x000fc800000000ff */
[----:B------:R-:W-:-:S04]  /*2490*/  FFMA R7, R6, -R3, R0 ;  /* 0x8000000306077223 */ /* 0x000fc80000000000 */
[----:B------:R-:W-:Y:S01]  /*24a0*/  FFMA R5, R5, R7, R6 ;  /* 0x0000000705057223 */ /* 0x000fe20000000006 */
[----:B0-----:R-:W-:Y:S06]  /*24b0*/  @!P1 BRA `(.L_x_13) ;  /* 0x00000000000c9947 */ /* 0x001fec0003800000 */
[----:B------:R-:W-:-:S07]  /*24c0*/  MOV R6, 0x24e0 ;  /* 0x000024e000067802 */ /* 0x000fce0000000f00 */
[----:B------:R-:W-:Y:S05]  /*24d0*/  CALL.REL.NOINC `($__internal_0_$__cuda_sm3x_div_rn_noftz_f32_slowpath) ;  /* 0x0000001400187944 */ /* 0x000fea0003c00000 */
[----:B------:R-:W-:-:S07]  /*24e0*/  MOV R5, R0 ;  /* 0x0000000000057202 */ /* 0x000fce0000000f00 */
.L_x_13:
[----:B------:R-:W-:Y:S05]  /*24f0*/  BSYNC.RECONVERGENT B2 ;  /* 0x0000000000027941 */ /* 0x000fea0003800200 */
.L_x_12:
[----:B------:R0:W-:Y:S04]  /*2500*/  STG.E desc[UR8][R16.64+-0x10], R5 ;  /* 0xfffff00510007986 */ /* 0x0001e8000c101908 */
[----:B------:R-:W2:Y:S01]  /*2510*/  LDG.E R19, desc[UR8][R14.64+-0xc] ;  /* 0xfffff4080e137981 */ /* 0x000ea2000c1e1900 */
[----:B------:R-:W1:Y:S01]  /*2520*/  MUFU.RCP R0, R3 ;  /* 0x0000000300007308 */ /* 0x000e620000001000 */
[----:B------:R-:W-:Y:S01]  /*2530*/  BSSY.RECONVERGENT B2, `(.L_x_14) ;  /* 0x000000c000027945 */ /* 0x000fe20003800200 */
[----:B-1----:R-:W-:-:S04]  /*2540*/  FFMA R7, R0, -R3, 1 ;  /* 0x3f80000000077423 */ /* 0x002fc80000000803 */
[----:B------:R-:W-:Y:S02]  /*2550*/  FFMA R0, R0, R7, R0 ;  /* 0x0000000700007223 */ /* 0x000fe40000000000 */
[----:B--2---:R-:W1:Y:S02]  /*2560*/  FCHK P1, R19, R3 ;  /* 0x0000000313007302 */ /* 0x004e640000020000 */
[----:B------:R-:W-:-:S04]  /*2570*/  FFMA R6, R0, R19, RZ ;  /* 0x0000001300067223 */ /* 0x000fc800000000ff */
[----:B------:R-:W-:-:S04]  /*2580*/  FFMA R7, R6, -R3, R19 ;  /* 0x8000000306077223 */ /* 0x000fc80000000013 */
[----:B------:R-:W-:Y:S01]  /*2590*/  FFMA R7, R0, R7, R6 ;  /* 0x0000000700077223 */ /* 0x000fe20000000006 */
[----:B01----:R-:W-:Y:S06]  /*25a0*/  @!P1 BRA `(.L_x_15) ;  /* 0x0000000000109947 */ /* 0x003fec0003800000 */
[----:B------:R-:W-:Y:S01]  /*25b0*/  IMAD.MOV.U32 R0, RZ, RZ, R19 ;  /* 0x000000ffff007224 */ /* 0x000fe200078e0013 */
[----:B------:R-:W-:-:S07]  /*25c0*/  MOV R6, 0x25e0 ;  /* 0x000025e000067802 */ /* 0x000fce0000000f00 */
[----:B------:R-:W-:Y:S05]  /*25d0*/  CALL.REL.NOINC `($__internal_0_$__cuda_sm3x_div_rn_noftz_f32_slowpath) ;  /* 0x0000001000d87944 */ /* 0x000fea0003c00000 */
[----:B------:R-:W-:-:S07]  /*25e0*/  IMAD.MOV.U32 R7, RZ, RZ, R0 ;  /* 0x000000ffff077224 */ /* 0x000fce00078e0000 */
.L_x_15:
[----:B------:R-:W-:Y:S05]  /*25f0*/  BSYNC.RECONVERGENT B2 ;  /* 0x0000000000027941 */ /* 0x000fea0003800200 */
.L_x_14:
        /* <DEDUP_REMOVED lines=14> */
[----:B------:R-:W-:-:S07]  /*26e0*/  MOV R5, R0 ;  /* 0x0000000000057202 */ /* 0x000fce0000000f00 */
.L_x_17:
[----:B------:R-:W-:Y:S05]  /*26f0*/  BSYNC.RECONVERGENT B2 ;  /* 0x0000000000027941 */ /* 0x000fea0003800200 */
.L_x_16:
        /* <DEDUP_REMOVED lines=15> */
.L_x_19:
[----:B------:R-:W-:Y:S05]  /*27f0*/  BSYNC.RECONVERGENT B2 ;  /* 0x0000000000027941 */ /* 0x000fea0003800200 */
.L_x_18:
        /* <DEDUP_REMOVED lines=15> */
.L_x_21:
[----:B------:R-:W-:Y:S05]  /*28f0*/  BSYNC.RECONVERGENT B2 ;  /* 0x0000000000027941 */ /* 0x000fea0003800200 */
.L_x_20:
        /* <DEDUP_REMOVED lines=15> */
.L_x_23:
[----:B------:R-:W-:Y:S05]  /*29f0*/  BSYNC.RECONVERGENT B2 ;  /* 0x0000000000027941 */ /* 0x000fea0003800200 */
.L_x_22:
        /* <DEDUP_REMOVED lines=15> */
.L_x_25:
[----:B------:R-:W-:Y:S05]  /*2af0*/  BSYNC.RECONVERGENT B2 ;  /* 0x0000000000027941 */ /* 0x000fea0003800200 */
.L_x_24:
        /* <DEDUP_REMOVED lines=14> */
.L_x_27:
[----:B------:R-:W-:Y:S05]  /*2be0*/  BSYNC.RECONVERGENT B2 ;  /* 0x0000000000027941 */ /* 0x000fea0003800200 */
.L_x_26:
[----:B------:R2:W-:Y:S01]  /*2bf0*/  STG.E desc[UR8][R16.64+0xc], R0 ;  /* 0x00000c0010007986 */ /* 0x0005e2000c101908 */
[----:B------:R-:W-:Y:S02]  /*2c00*/  IADD3 R14, P1, PT, R14, 0x20, RZ ;  /* 0x000000200e0e7810 */ /* 0x000fe40007f3e0ff */
[----:B------:R-:W-:-:S03]  /*2c10*/  IADD3 R18, P2, PT, R16, 0x20, RZ ;  /* 0x0000002010127810 */ /* 0x000fc60007f5e0ff */
[----:B------:R-:W-:Y:S02]  /*2c20*/  IMAD.X R15, RZ, RZ, R15, P1 ;  /* 0x000000ffff0f7224 */ /* 0x000fe400008e060f */
[----:B------:R-:W-:Y:S01]  /*2c30*/  IMAD.X R19, RZ, RZ, R17, P2 ;  /* 0x000000ffff137224 */ /* 0x000fe200010e0611 */
[----:B------:R-:W-:Y:S07]  /*2c40*/  @P0 BRA `(.L_x_28) ;  /* 0xfffffff400dc0947 */ /* 0x000fee000383ffff */
.L_x_11:
[----:B------:R-:W-:-:S04]  /*2c50*/  ISETP.NE.U32.AND P0, PT, R8, RZ, PT ;  /* 0x000000ff0800720c */ /* 0x000fc80003f05070 */
[----:B------:R-:W-:-:S13]  /*2c60*/  ISETP.NE.AND.EX P0, PT, RZ, RZ, PT, P0 ;  /* 0x000000ffff00720c */ /* 0x000fda0003f05300 */
[----:B------:R-:W-:Y:S05]  /*2c70*/  @!P0 EXIT ;  /* 0x000000000000894d */ /* 0x000fea0003800000 */
[----:B------:R-:W3:Y:S01]  /*2c80*/  LDCU UR4, c[0x0][0x398] ;  /* 0x00007300ff0477ac */ /* 0x000ee20008000800 */
[----:B------:R-:W-:-:S04]  /*2c90*/  ISETP.GE.U32.AND P0, PT, R8, 0x4, PT ;  /* 0x000000040800780c */ /* 0x000fc80003f06070 */
[----:B------:R-:W-:Y:S01]  /*2ca0*/  ISETP.GE.U32.AND.EX P0, PT, RZ, RZ, PT, P0 ;  /* 0x000000ffff00720c */ /* 0x000fe20003f06100 */
[----:B---3--:R-:W-:-:S12]  /*2cb0*/  ULOP3.LUT UR4, UR4, 0x3, URZ, 0xc0, !UPT ;  /* 0x0000000304047892 */ /* 0x008fd8000f8ec0ff */
[----:B------:R-:W-:Y:S05]  /*2cc0*/  @!P0 BRA `(.L_x_29) ;  /* 0x0000000400b08947 */ /* 0x000fea0003800000 */
[----:B------:R-:W3:Y:S01]  /*2cd0*/  LDCU.64 UR6, c[0x0][0x390] ;  /* 0x00007200ff0677ac */ /* 0x000ee20008000a00 */
[----:B--2---:R-:W-:-:S04]  /*2ce0*/  IADD3 R0, P0, PT, R2, R12, RZ ;  /* 0x0000000c02007210 */ /* 0x004fc80007f1e0ff */
[----:B------:R-:W-:Y:S01]  /*2cf0*/  IADD3.X R9, PT, PT, R9, R4, RZ, P0, !PT ;  /* 0x0000000409097210 */ /* 0x000fe200007fe4ff */
[----:B01----:R-:W-:-:S03]  /*2d00*/  IMAD.SHL.U32 R10, R0, 0x4, RZ ;  /* 0x00000004000a7824 */ /* 0x003fc600078e00ff */
[----:B------:R-:W-:Y:S02]  /*2d10*/  SHF.L.U64.HI R9, R0, 0x2, R9 ;  /* 0x0000000200097819 */ /* 0x000fe40000010209 */
[----:B---3--:R-:W-:-:S04]  /*2d20*/  IADD3 R6, P0, PT, R10, UR6, RZ ;  /* 0x000000060a067c10 */ /* 0x008fc8000ff1e0ff */
[----:B------:R-:W-:-:S05]  /*2d30*/  IADD3.X R7, PT, PT, R9, UR7, RZ, P0, !PT ;  /* 0x0000000709077c10 */ /* 0x000fca00087fe4ff */
[----:B------:R-:W2:Y:S01]  /*2d40*/  LDG.E R6, desc[UR8][R6.64] ;  /* 0x0000000806067981 */ /* 0x000ea2000c1e1900 */
[----:B------:R-:W0:Y:S01]  /*2d50*/  MUFU.RCP R0, R3 ;  /* 0x0000000300007308 */ /* 0x000e220000001000 */
[----:B------:R-:W-:Y:S01]  /*2d60*/  BSSY.RECONVERGENT B2, `(.L_x_30) ;  /* 0x000000c000027945 */ /* 0x000fe20003800200 */
[----:B0-----:R-:W-:-:S04]  /*2d70*/  FFMA R5, R0, -R3, 1 ;  /* 0x3f80000000057423 */ /* 0x001fc80000000803 */
[----:B------:R-:W-:Y:S02]  /*2d80*/  FFMA R0, R0, R5, R0 ;  /* 0x0000000500007223 */ /* 0x000fe40000000000 */
[----:B--2---:R-:W0:Y:S02]  /*2d90*/  FCHK P0, R6, R3 ;  /* 0x0000000306007302 */ /* 0x004e240000000000 */
[----:B------:R-:W-:-:S04]  /*2da0*/  FFMA R5, R0, R6, RZ ;  /* 0x0000000600057223 */ /* 0x000fc800000000ff */
[----:B------:R-:W-:-:S04]  /*2db0*/  FFMA R8, R5, -R3, R6 ;  /* 0x8000000305087223 */ /* 0x000fc80000000006 */
[----:B------:R-:W-:Y:S01]  /*2dc0*/  FFMA R5, R0, R8, R5 ;  /* 0x0000000800057223 */ /* 0x000fe20000000005 */
[----:B0-----:R-:W-:Y:S06]  /*2dd0*/  @!P0 BRA `(.L_x_31) ;  /* 0x0000000000108947 */ /* 0x001fec0003800000 */
[----:B------:R-:W-:Y:S01]  /*2de0*/  IMAD.MOV.U32 R0, RZ, RZ, R6 ;  /* 0x000000ffff007224 */ /* 0x000fe200078e0006 */
[----:B------:R-:W-:-:S07]  /*2df0*/  MOV R6, 0x2e10 ;  /* 0x00002e1000067802 */ /* 0x000fce0000000f00 */
[----:B------:R-:W-:Y:S05]  /*2e00*/  CALL.REL.NOINC `($__internal_0_$__cuda_sm3x_div_rn_noftz_f32_slowpath) ;  /* 0x0000000800cc7944 */ /* 0x000fea0003c00000 */
[----:B------:R-:W-:-:S07]  /*2e10*/  IMAD.MOV.U32 R5, RZ, RZ, R0 ;  /* 0x000000ffff057224 */ /* 0x000fce00078e0000 */
.L_x_31:
[----:B------:R-:W-:Y:S05]  /*2e20*/  BSYNC.RECONVERGENT B2 ;  /* 0x0000000000027941 */ /* 0x000fea0003800200 */
.L_x_30:
[----:B------:R-:W0:Y:S01]  /*2e30*/  LDCU.64 UR6, c[0x0][0x388] ;  /* 0x00007100ff0677ac */ /* 0x000e220008000a00 */
[----:B------:R-:W-:Y:S01]  /*2e40*/  IADD3 R7, PT, PT, R2, 0x1, RZ ;  /* 0x0000000102077810 */ /* 0x000fe20007ffe0ff */
[----:B------:R-:W1:Y:S03]  /*2e50*/  LDCU.64 UR10, c[0x0][0x390] ;  /* 0x00007200ff0a77ac */ /* 0x000e660008000a00 */
[----:B------:R-:W-:-:S05]  /*2e60*/  IADD3 R0, P0, PT, R7, R12, RZ ;  /* 0x0000000c07007210 */ /* 0x000fca0007f1e0ff */
[----:B------:R-:W-:Y:S02]  /*2e70*/  IMAD.X R7, RZ, RZ, R4, P0 ;  /* 0x000000ffff077224 */ /* 0x000fe400000e0604 */
[----:B------:R-:W-:Y:S01]  /*2e80*/  IMAD.SHL.U32 R8, R0, 0x4, RZ ;  /* 0x0000000400087824 */ /* 0x000fe200078e00ff */
[----:B0-----:R-:W-:Y:S02]  /*2e90*/  IADD3 R6, P0, PT, R10, UR6, RZ ;  /* 0x000000060a067c10 */ /* 0x001fe4000ff1e0ff */
[----:B------:R-:W-:Y:S02]  /*2ea0*/  SHF.L.U64.HI R10, R0, 0x2, R7 ;  /* 0x00000002000a7819 */ /* 0x000fe40000010207 */
[----:B-1----:R-:W-:Y:S02]  /*2eb0*/  IADD3 R14, P1, PT, R8, UR10, RZ ;  /* 0x0000000a080e7c10 */ /* 0x002fe4000ff3e0ff */
[----:B------:R-:W-:Y:S02]  /*2ec0*/  IADD3.X R7, PT, PT, R9, UR7, RZ, P0, !PT ;  /* 0x0000000709077c10 */ /* 0x000fe400087fe4ff */
[----:B------:R-:W-:-:S03]  /*2ed0*/  IADD3.X R15, PT, PT, R10, UR11, RZ, P1, !PT ;  /* 0x0000000b0a0f7c10 */ /* 0x000fc60008ffe4ff */
        /* <DEDUP_REMOVED lines=15> */
.L_x_33:
[----:B------:R-:W-:Y:S05]  /*2fd0*/  BSYNC.RECONVERGENT B2 ;  /* 0x0000000000027941 */ /* 0x000fea0003800200 */
.L_x_32:
[----:B------:R-:W0:Y:S01]  /*2fe0*/  LDCU.64 UR6, c[0x0][0x388] ;  /* 0x00007100ff0677ac */ /* 0x000e220008000a00 */
[----:B------:R-:W-:Y:S01]  /*2ff0*/  VIADD R5, R2, 0x2 ;  /* 0x0000000202057836 */ /* 0x000fe20000000000 */
[----:B------:R-:W1:Y:S04]  /*3000*/  LDCU.64 UR10, c[0x0][0x390] ;  /* 0x00007200ff0a77ac */ /* 0x000e680008000a00 */
        /* <DEDUP_REMOVED lines=19> */
[----:B------:R-:W-:Y:S02]  /*3140*/  MOV R0, R14 ;  /* 0x0000000e00007202 */ /* 0x000fe40000000f00 */
[----:B------:R-:W-:-:S07]  /*3150*/  MOV R6, 0x3170 ;  /* 0x0000317000067802 */ /* 0x000fce0000000f00 */
[----:B------:R-:W-:Y:S05]  /*3160*/  CALL.REL.NOINC `($__internal_0_$__cuda_sm3x_div_rn_noftz_f32_slowpath) ;  /* 0x0000000400f47944 */ /* 0x000fea0003c00000 */
[----:B------:R-:W-:-:S07]  /*3170*/  IMAD.MOV.U32 R5, RZ, RZ, R0 ;  /* 0x000000ffff057224 */ /* 0x000fce00078e0000 */
.L_x_35:
[----:B------:R-:W-:Y:S05]  /*3180*/  BSYNC.RECONVERGENT B2 ;  /* 0x0000000000027941 */ /* 0x000fea0003800200 */
.L_x_34:
[----:B------:R-:W0:Y:S01]  /*3190*/  LDCU.64 UR6, c[0x0][0x388] ;  /* 0x00007100ff0677ac */ /* 0x000e220008000a00 */
[----:B------:R-:W-:Y:S01]  /*31a0*/  VIADD R7, R2, 0x3 ;  /* 0x0000000302077836 */ /* 0x000fe20000000000 */
[----:B------:R-:W1:Y:S04]  /*31b0*/  LDCU.64 UR10, c[0x0][0x390] ;  /* 0x00007200ff0a77ac */ /* 0x000e680008000a00 */
[----:B------:R-:W-:-:S04]  /*31c0*/  IADD3 R0, P0, PT, R7, R12, RZ ;  /* 0x0000000c07007210 */ /* 0x000fc80007f1e0ff */
[----:B------:R-:W-:Y:S01]  /*31d0*/  SHF.L.U32 R10, R0, 0x2, RZ ;  /* 0x00000002000a7819 */ /* 0x000fe200000006ff */
[----:B------:R-:W-:Y:S01]  /*31e0*/  IMAD.X R7, RZ, RZ, R4, P0 ;  /* 0x000000ffff077224 */ /* 0x000fe200000e0604 */
[----:B0-----:R-:W-:-:S04]  /*31f0*/  IADD3 R6, P0, PT, R9, UR6, RZ ;  /* 0x0000000609067c10 */ /* 0x001fc8000ff1e0ff */
        /* <DEDUP_REMOVED lines=18> */
.L_x_37:
[----:B------:R-:W-:Y:S05]  /*3320*/  BSYNC.RECONVERGENT B2 ;  /* 0x0000000000027941 */ /* 0x000fea0003800200 */
.L_x_36:
[----:B------:R-:W0:Y:S01]  /*3330*/  LDCU.64 UR6, c[0x0][0x388] ;  /* 0x00007100ff0677ac */ /* 0x000e220008000a00 */
[----:B------:R-:W-:Y:S01]  /*3340*/  VIADD R2, R2, 0x4 ;  /* 0x0000000402027836 */ /* 0x000fe20000000000 */
[----:B0-----:R-:W-:-:S04]  /*3350*/  IADD3 R10, P0, PT, R10, UR6, RZ ;  /* 0x000000060a0a7c10 */ /* 0x001fc8000ff1e0ff */
[----:B------:R-:W-:Y:S01]  /*3360*/  IADD3.X R11, PT, PT, R9, UR7, RZ, P0, !PT ;  /* 0x00000007090b7c10 */ /* 0x000fe200087fe4ff */
[----:B------:R-:W-:-:S04]  /*3370*/  IMAD.MOV.U32 R9, RZ, RZ, RZ ;  /* 0x000000ffff097224 */ /* 0x000fc800078e00ff */
[----:B------:R3:W-:Y:S04]  /*3380*/  STG.E desc[UR8][R10.64], R0 ;  /* 0x000000000a007986 */ /* 0x0007e8000c101908 */
.L_x_29:
[----:B------:R-:W-:-:S04]  /*3390*/  ISETP.NE.U32.AND P0, PT, RZ, UR4, PT ;  /* 0x00000004ff007c0c */ /* 0x000fc8000bf05070 */
[----:B------:R-:W-:-:S13]  /*33a0*/  ISETP.NE.AND.EX P0, PT, RZ, RZ, PT, P0 ;  /* 0x000000ffff00720c */ /* 0x000fda0003f05300 */
[----:B------:R-:W-:Y:S05]  /*33b0*/  @!P0 EXIT ;  /* 0x000000000000894d */ /* 0x000fea0003800000 */
[----:B------:R-:W-:-:S04]  /*33c0*/  UISETP.NE.U32.AND UP0, UPT, UR4, 0x1, UPT ;  /* 0x000000010400788c */ /* 0x000fc8000bf05070 */
[----:B------:R-:W-:-:S09]  /*33d0*/  UISETP.NE.AND.EX UP0, UPT, URZ, URZ, UPT, UP0 ;  /* 0x000000ffff00728c */ /* 0x000fd2000bf05300 */
[----:B------:R-:W-:Y:S05]  /*33e0*/  BRA.U !UP0, `(.L_x_38) ;  /* 0x0000000108d87547 */ /* 0x000fea000b800000 */
[----:B------:R-:W4:Y:S01]  /*33f0*/  LDCU.64 UR4, c[0x0][0x390] ;  /* 0x00007200ff0477ac */ /* 0x000f220008000a00 */
[----:B------:R-:W-:-:S04]  /*3400*/  IADD3 R8, P0, PT, R2, R12, RZ ;  /* 0x0000000c02087210 */ /* 0x000fc80007f1e0ff */
[----:B------:R-:W-:Y:S01]  /*3410*/  IADD3.X R9, PT, PT, R9, R4, RZ, P0, !PT ;  /* 0x0000000409097210 */ /* 0x000fe200007fe4ff */
[----:B01-3--:R-:W-:-:S03]  /*3420*/  IMAD.SHL.U32 R10, R8, 0x4, RZ ;  /* 0x00000004080a7824 */ /* 0x00bfc600078e00ff */
[----:B------:R-:W-:Y:S02]  /*3430*/  SHF.L.U64.HI R8, R8, 0x2, R9 ;  /* 0x0000000208087819 */ /* 0x000fe40000010209 */
[----:B----4-:R-:W-:-:S04]  /*3440*/  IADD3 R6, P0, PT, R10, UR4, RZ ;  /* 0x000000040a067c10 */ /* 0x010fc8000ff1e0ff */
[----:B------:R-:W-:-:S05]  /*3450*/  IADD3.X R7, PT, PT, R8, UR5, RZ, P0, !PT ;  /* 0x0000000508077c10 */ /* 0x000fca00087fe4ff */
[----:B------:R-:W3:Y:S01]  /*3460*/  LDG.E R6, desc[UR8][R6.64] ;  /* 0x0000000806067981 */ /* 0x000ee2000c1e1900 */
[----:B--2---:R-:W0:Y:S01]  /*3470*/  MUFU.RCP R0, R3 ;  /* 0x0000000300007308 */ /* 0x004e220000001000 */
[----:B------:R-:W-:Y:S01]  /*3480*/  BSSY.RECONVERGENT B2, `(.L_x_39) ;  /* 0x000000c000027945 */ /* 0x000fe20003800200 */
[----:B0-----:R-:W-:-:S04]  /*3490*/  FFMA R5, R0, -R3, 1 ;  /* 0x3f80000000057423 */ /* 0x001fc80000000803 */
[----:B------:R-:W-:Y:S02]  /*34a0*/  FFMA R0, R0, R5, R0 ;  /* 0x0000000500007223 */ /* 0x000fe40000000000 */
[----:B---3--:R-:W0:Y:S02]  /*34b0*/  FCHK P0, R6, R3 ;  /* 0x0000000306007302 */ /* 0x008e240000000000 */
        /* <DEDUP_REMOVED lines=8> */
.L_x_40:
[----:B------:R-:W-:Y:S05]  /*3540*/  BSYNC.RECONVERGENT B2 ;  /* 0x0000000000027941 */ /* 0x000fea0003800200 */
.L_x_39:
[----:B------:R-:W0:Y:S01]  /*3550*/  LDCU.64 UR4, c[0x0][0x388] ;  /* 0x00007100ff0477ac */ /* 0x000e220008000a00 */
[----:B------:R-:W-:Y:S01]  /*3560*/  IADD3 R7, PT, PT, R2, 0x1, RZ ;  /* 0x0000000102077810 */ /* 0x000fe20007ffe0ff */
[----:B------:R-:W1:Y:S03]  /*3570*/  LDCU.64 UR6, c[0x0][0x390] ;  /* 0x00007200ff0677ac */ /* 0x000e660008000a00 */
[----:B------:R-:W-:-:S05]  /*3580*/  IADD3 R7, P0, PT, R7, R12, RZ ;  /* 0x0000000c07077210 */ /* 0x000fca0007f1e0ff */
[----:B------:R-:W-:Y:S02]  /*3590*/  IMAD.X R0, RZ, RZ, R4, P0 ;  /* 0x000000ffff007224 */ /* 0x000fe400000e0604 */
[C---:B------:R-:W-:Y:S01]  /*35a0*/  IMAD.SHL.U32 R9, R7.reuse, 0x4, RZ ;  /* 0x0000000407097824 */ /* 0x040fe200078e00ff */
        /* <DEDUP_REMOVED lines=19> */
.L_x_42:
[----:B------:R-:W-:Y:S05]  /*36e0*/  BSYNC.RECONVERGENT B2 ;  /* 0x0000000000027941 */ /* 0x000fea0003800200 */
.L_x_41:
[----:B------:R-:W0:Y:S01]  /*36f0*/  LDCU.64 UR4, c[0x0][0x388] ;  /* 0x00007100ff0477ac */ /* 0x000e220008000a00 */
[----:B------:R-:W-:Y:S02]  /*3700*/  IADD3 R2, PT, PT, R2, 0x2, RZ ;  /* 0x0000000202027810 */ /* 0x000fe40007ffe0ff */
[----:B0-----:R-:W-:Y:S01]  /*3710*/  IADD3 R6, P0, PT, R9, UR4, RZ ;  /* 0x0000000409067c10 */ /* 0x001fe2000ff1e0ff */
[----:B------:R-:W-:-:S03]  /*3720*/  IMAD.MOV.U32 R9, RZ, RZ, RZ ;  /* 0x000000ffff097224 */ /* 0x000fc600078e00ff */
[----:B------:R-:W-:-:S05]  /*3730*/  IADD3.X R7, PT, PT, R10, UR5, RZ, P0, !PT ;  /* 0x000000050a077c10 */ /* 0x000fca00087fe4ff */
[----:B------:R4:W-:Y:S04]  /*3740*/  STG.E desc[UR8][R6.64], R0 ;  /* 0x0000000006007986 */ /* 0x0009e8000c101908 */
.L_x_38:
[----:B--234-:R-:W2:Y:S02]  /*3750*/  LDC R0, c[0x0][0x398] ;  /* 0x0000e600ff007b82 */ /* 0x01cea40000000800 */
[----:B--2---:R-:W-:-:S04]  /*3760*/  LOP3.LUT R0, R0, 0x1, RZ, 0xc0, !PT ;  /* 0x0000000100007812 */ /* 0x004fc800078ec0ff */
[----:B------:R-:W-:-:S04]  /*3770*/  ISETP.NE.U32.AND P0, PT, R0, 0x1, PT ;  /* 0x000000010000780c */ /* 0x000fc80003f05070 */
[----:B------:R-:W-:-:S13]  /*3780*/  ISETP.NE.U32.AND.EX P0, PT, RZ, RZ, PT, P0 ;  /* 0x000000ffff00720c */ /* 0x000fda0003f05100 */
[----:B------:R-:W-:Y:S05]  /*3790*/  @P0 EXIT ;  /* 0x000000000000094d */ /* 0x000fea0003800000 */
[----:B------:R-:W2:Y:S01]  /*37a0*/  LDCU.64 UR4, c[0x0][0x390] ;  /* 0x00007200ff0477ac */ /* 0x000ea20008000a00 */
[----:B------:R-:W-:-:S05]  /*37b0*/  IADD3 R12, P0, PT, R2, R12, RZ ;  /* 0x0000000c020c7210 */ /* 0x000fca0007f1e0ff */
[----:B------:R-:W-:Y:S02]  /*37c0*/  IMAD.X R9, R9, 0x1, R4, P0 ;  /* 0x0000000109097824 */ /* 0x000fe400000e0604 */
[----:B------:R-:W-:-:S03]  /*37d0*/  IMAD.SHL.U32 R2, R12, 0x4, RZ ;  /* 0x000000040c027824 */ /* 0x000fc600078e00ff */
[----:B------:R-:W-:Y:S02]  /*37e0*/  SHF.L.U64.HI R4, R12, 0x2, R9 ;  /* 0x000000020c047819 */ /* 0x000fe40000010209 */
[----:B--2---:R-:W-:-:S04]  /*37f0*/  IADD3 R6, P0, PT, R2, UR4, RZ ;  /* 0x0000000402067c10 */ /* 0x004fc8000ff1e0ff */
[----:B------:R-:W-:-:S05]  /*3800*/  IADD3.X R7, PT, PT, R4, UR5, RZ, P0, !PT ;  /* 0x0000000504077c10 */ /* 0x000fca00087fe4ff */
[----:B------:R-:W2:Y:S01]  /*3810*/  LDG.E R6, desc[UR8][R6.64] ;  /* 0x0000000806067981 */ /* 0x000ea2000c1e1900 */
[----:B------:R-:W3:Y:S01]  /*3820*/  MUFU.RCP R0, R3 ;  /* 0x0000000300007308 */ /* 0x000ee20000001000 */
[----:B------:R-:W-:Y:S01]  /*3830*/  BSSY.RECONVERGENT B2, `(.L_x_43) ;  /* 0x000000b000027945 */ /* 0x000fe20003800200 */
[----:B---3--:R-:W-:-:S04]  /*3840*/  FFMA R5, R0, -R3, 1 ;  /* 0x3f80000000057423 */ /* 0x008fc80000000803 */
[----:B------:R-:W-:Y:S02]  /*3850*/  FFMA R0, R0, R5, R0 ;  /* 0x0000000500007223 */ /* 0x000fe40000000000 */
[----:B--2---:R-:W2:Y:S02]  /*3860*/  FCHK P0, R6, R3 ;  /* 0x0000000306007302 */ /* 0x004ea40000000000 */
[----:B------:R-:W-:-:S04]  /*3870*/  FFMA R5, R0, R6, RZ ;  /* 0x0000000600057223 */ /* 0x000fc800000000ff */
[----:B------:R-:W-:-:S04]  /*3880*/  FFMA R8, R5, -R3, R6 ;  /* 0x8000000305087223 */ /* 0x000fc80000000006 */
[----:B------:R-:W-:Y:S01]  /*3890*/  FFMA R0, R0, R8, R5 ;  /* 0x0000000800007223 */ /* 0x000fe20000000005 */
[----:B--2---:R-:W-:Y:S06]  /*38a0*/  @!P0 BRA `(.L_x_44) ;  /* 0x00000000000c8947 */ /* 0x004fec0003800000 */
[----:B------:R-:W-:Y:S02]  /*38b0*/  MOV R0, R6 ;  /* 0x0000000600007202 */ /* 0x000fe40000000f00 */
[----:B------:R-:W-:-:S07]  /*38c0*/  MOV R6, 0x38e0 ;  /* 0x000038e000067802 */ /* 0x000fce0000000f00 */
[----:B01----:R-:W-:Y:S05]  /*38d0*/  CALL.REL.NOINC `($__internal_0_$__cuda_sm3x_div_rn_noftz_f32_slowpath) ;  /* 0x0000000000187944 */ /* 0x003fea0003c00000 */
.L_x_44:
[----:B------:R-:W-:Y:S05]  /*38e0*/  BSYNC.RECONVERGENT B2 ;  /* 0x0000000000027941 */ /* 0x000fea0003800200 */
.L_x_43:
[----:B------:R-:W2:Y:S02]  /*38f0*/  LDCU.64 UR4, c[0x0][0x388] ;  /* 0x00007100ff0477ac */ /* 0x000ea40008000a00 */
[----:B--2---:R-:W-:-:S04]  /*3900*/  IADD3 R2, P0, PT, R2, UR4, RZ ;  /* 0x0000000402027c10 */ /* 0x004fc8000ff1e0ff */
[----:B------:R-:W-:-:S05]  /*3910*/  IADD3.X R3, PT, PT, R4, UR5, RZ, P0, !PT ;  /* 0x0000000504037c10 */ /* 0x000fca00087fe4ff */
[----:B------:R-:W-:Y:S01]  /*3920*/  STG.E desc[UR8][R2.64], R0 ;  /* 0x0000000002007986 */ /* 0x000fe2000c101908 */
[----:B------:R-:W-:Y:S05]  /*3930*/  EXIT ;  /* 0x000000000000794d */ /* 0x000fea0003800000 */
        .weak           $__internal_0_$__cuda_sm3x_div_rn_noftz_f32_slowpath
        .type           $__internal_0_$__cuda_sm3x_div_rn_noftz_f32_slowpath,@function
        .size           $__internal_0_$__cuda_sm3x_div_rn_noftz_f32_slowpath,(.L_x_127 - $__internal_0_$__cuda_sm3x_div_rn_noftz_f32_slowpath)
$__internal_0_$__cuda_sm3x_div_rn_noftz_f32_slowpath:
[--C-:B------:R-:W-:Y:S01]  /*3940*/  SHF.R.U32.HI R5, RZ, 0x17, R3.reuse ;  /* 0x00000017ff057819 */ /* 0x100fe20000011603 */
[----:B------:R-:W-:Y:S01]  /*3950*/  BSSY.RECONVERGENT B0, `(.L_x_45) ;  /* 0x0000064000007945 */ /* 0x000fe20003800200 */
[----:B------:R-:W-:Y:S01]  /*3960*/  SHF.R.U32.HI R18, RZ, 0x17, R0 ;  /* 0x00000017ff127819 */ /* 0x000fe20000011600 */
[----:B------:R-:W-:Y:S01]  /*3970*/  IMAD.MOV.U32 R21, RZ, RZ, R3 ;  /* 0x000000ffff157224 */ /* 0x000fe200078e0003 */
[----:B------:R-:W-:Y:S02]  /*3980*/  LOP3.LUT R5, R5, 0xff, RZ, 0xc0, !PT ;  /* 0x000000ff05057812 */ /* 0x000fe400078ec0ff */
[----:B------:R-:W-:-:S03]  /*3990*/  LOP3.LUT R18, R18, 0xff, RZ, 0xc0, !PT ;  /* 0x000000ff12127812 */ /* 0x000fc600078ec0ff */
[----:B------:R-:W-:Y:S02]  /*39a0*/  VIADD R19, R5, 0xffffffff ;  /* 0xffffffff05137836 */ /* 0x000fe40000000000 */
[----:B------:R-:W-:-:S03]  /*39b0*/  VIADD R7, R18, 0xffffffff ;  /* 0xffffffff12077836 */ /* 0x000fc60000000000 */
[----:B------:R-:W-:-:S04]  /*39c0*/  ISETP.GT.U32.AND P1, PT, R19, 0xfd, PT ;  /* 0x000000fd1300780c */ /* 0x000fc80003f24070 */
[----:B------:R-:W-:-:S13]  /*39d0*/  ISETP.GT.U32.OR P1, PT, R7, 0xfd, P1 ;  /* 0x000000fd0700780c */ /* 0x000fda0000f24470 */
[----:B------:R-:W-:Y:S01]  /*39e0*/  @!P1 MOV R7, RZ ;  /* 0x000000ff00079202 */ /* 0x000fe20000000f00 */
[----:B------:R-:W-:Y:S06]  /*39f0*/  @!P1 BRA `(.L_x_46) ;  /* 0x0000000000609947 */ /* 0x000fec0003800000 */
[----:B------:R-:W-:Y:S02]  /*3a00*/  FSETP.GTU.FTZ.AND P1, PT, |R0|, +INF , PT ;  /* 0x7f8000000000780b */ /* 0x000fe40003f3c200 */
[----:B------:R-:W-:-:S04]  /*3a10*/  FSETP.GTU.FTZ.AND P2, PT, |R3|, +INF , PT ;  /* 0x7f8000000300780b */ /* 0x000fc80003f5c200 */
[----:B------:R-:W-:-:S13]  /*3a20*/  PLOP3.LUT P1, PT, P1, P2, PT, 0xf8, 0x8f ;  /* 0x00000000008f781c */ /* 0x000fda0000f25f70 */
[----:B------:R-:W-:Y:S05]  /*3a30*/  @P1 BRA `(.L_x_47) ;  /* 0x0000000400501947 */ /* 0x000fea0003800000 */
[----:B------:R-:W-:-:S13]  /*3a40*/  LOP3.LUT P1, RZ, R21, 0x7fffffff, R0, 0xc8, !PT ;  /* 0x7fffffff15ff7812 */ /* 0x000fda000782c800 */
[----:B------:R-:W-:Y:S05]  /*3a50*/  @!P1 BRA `(.L_x_48) ;  /* 0x0000000400409947 */ /* 0x000fea0003800000 */
[C---:B------:R-:W-:Y:S02]  /*3a60*/  FSETP.NEU.FTZ.AND P3, PT, |R0|.reuse, +INF , PT ;  /* 0x7f8000000000780b */ /* 0x040fe40003f7d200 */
[----:B------:R-:W-:Y:S02]  /*3a70*/  FSETP.NEU.FTZ.AND P2, PT, |R3|, +INF , PT ;  /* 0x7f8000000300780b */ /* 0x000fe40003f5d200 */
[----:B------:R-:W-:-:S11]  /*3a80*/  FSETP.NEU.FTZ.AND P1, PT, |R0|, +INF , PT ;  /* 0x7f8000000000780b */ /* 0x000fd60003f3d200 */
[----:B------:R-:W-:Y:S05]  /*3a90*/  @!P2 BRA !P3, `(.L_x_48) ;  /* 0x000000040030a947 */ /* 0x000fea0005800000 */
[----:B------:R-:W-:-:S04]  /*3aa0*/  LOP3.LUT P3, RZ, R0, 0x7fffffff, RZ, 0xc0, !PT ;  /* 0x7fffffff00ff7812 */ /* 0x000fc8000786c0ff */
[----:B------:R-:W-:-:S13]  /*3ab0*/  PLOP3.LUT P2, PT, P2, P3, PT, 0x2f, 0xf2 ;  /* 0x0000000000f2781c */ /* 0x000fda0001746577 */
[----:B------:R-:W-:Y:S05]  /*3ac0*/  @P2 BRA `(.L_x_49) ;  /* 0x00000004001c2947 */ /* 0x000fea0003800000 */
[----:B------:R-:W-:-:S04]  /*3ad0*/  LOP3.LUT P2, RZ, R21, 0x7fffffff, RZ, 0xc0, !PT ;  /* 0x7fffffff15ff7812 */ /* 0x000fc8000784c0ff */
[----:B------:R-:W-:-:S13]  /*3ae0*/  PLOP3.LUT P1, PT, P1, P2, PT, 0x2f, 0xf2 ;  /* 0x0000000000f2781c */ /* 0x000fda0000f24577 */
[----:B------:R-:W-:Y:S05]  /*3af0*/  @P1 BRA `(.L_x_50) ;  /* 0x0000000400041947 */ /* 0x000fea0003800000 */
[----:B------:R-:W-:Y:S01]  /*3b00*/  VIADD R7, R18, 0xffffffff ;  /* 0xffffffff12077836 */ /* 0x000fe20000000000 */
[----:B------:R-:W-:-:S04]  /*3b10*/  ISETP.GE.AND P2, PT, R19, RZ, PT ;  /* 0x000000ff1300720c */ /* 0x000fc80003f46270 */
[----:B------:R-:W-:-:S09]  /*3b20*/  ISETP.GE.AND P1, PT, R7, RZ, PT ;  /* 0x000000ff0700720c */ /* 0x000fd20003f26270 */
[----:B------:R-:W-:-:S04]  /*3b30*/  @!P2 FFMA R21, R3, 1.84467440737095516160e+19, RZ ;  /* 0x5f8000000315a823 */ /* 0x000fc800000000ff */
[----:B------:R-:W-:Y:S02]  /*3b40*/  @P1 IMAD.MOV.U32 R7, RZ, RZ, RZ ;  /* 0x000000ffff071224 */ /* 0x000fe400078e00ff */
[----:B------:R-:W-:Y:S01]  /*3b50*/  @!P1 FFMA R0, R0, 1.84467440737095516160e+19, RZ ;  /* 0x5f80000000009823 */ /* 0x000fe200000000ff */
[----:B------:R-:W-:-:S05]  /*3b60*/  @!P1 IMAD.MOV.U32 R7, RZ, RZ, -0x40 ;  /* 0xffffffc0ff079424 */ /* 0x000fca00078e00ff */
[----:B------:R-:W-:-:S07]  /*3b70*/  @!P2 IADD3 R7, PT, PT, R7, 0x40, RZ ;  /* 0x000000400707a810 */ /* 0x000fce0007ffe0ff */
.L_x_46:
[----:B------:R-:W-:Y:S01]  /*3b80*/  LEA R20, R5, 0xc0800000, 0x17 ;  /* 0xc080000005147811 */ /* 0x000fe200078eb8ff */
[----:B------:R-:W-:Y:S01]  /*3b90*/  VIADD R18, R18, 0xffffff81 ;  /* 0xffffff8112127836 */ /* 0x000fe20000000000 */
[----:B------:R-:W-:Y:S03]  /*3ba0*/  BSSY.RECONVERGENT B1, `(.L_x_51) ;  /* 0x0000035000017945 */ /* 0x000fe60003800200 */
[----:B------:R-:W-:Y:S02]  /*3bb0*/  IMAD.IADD R23, R21, 0x1, -R20 ;  /* 0x0000000115177824 */ /* 0x000fe400078e0a14 */
[C---:B------:R-:W-:Y:S01]  /*3bc0*/  IMAD R0, R18.reuse, -0x800000, R0 ;  /* 0xff80000012007824 */ /* 0x040fe200078e0200 */
[----:B------:R-:W-:Y:S01]  /*3bd0*/  IADD3 R18, PT, PT, R18, 0x7f, -R5 ;  /* 0x0000007f12127810 */ /* 0x000fe20007ffe805 */
[----:B------:R-:W0:Y:S01]  /*3be0*/  MUFU.RCP R20, R23 ;  /* 0x0000001700147308 */ /* 0x000e220000001000 */
[----:B------:R-:W-:-:S03]  /*3bf0*/  FADD.FTZ R19, -R23, -RZ ;  /* 0x800000ff17137221 */ /* 0x000fc60000010100 */
[----:B------:R-:W-:Y:S02]  /*3c00*/  IMAD.IADD R7, R18, 0x1, R7 ;  /* 0x0000000112077824 */ /* 0x000fe400078e0207 */
[----:B0-----:R-:W-:-:S04]  /*3c10*/  FFMA R21, R20, R19, 1 ;  /* 0x3f80000014157423 */ /* 0x001fc80000000013 */
[----:B------:R-:W-:-:S04]  /*3c20*/  FFMA R21, R20, R21, R20 ;  /* 0x0000001514157223 */ /* 0x000fc80000000014 */
[----:B------:R-:W-:-:S04]  /*3c30*/  FFMA R20, R0, R21, RZ ;  /* 0x0000001500147223 */ /* 0x000fc800000000ff */
[----:B------:R-:W-:-:S04]  /*3c40*/  FFMA R22, R19, R20, R0 ;  /* 0x0000001413167223 */ /* 0x000fc80000000000 */
[----:B------:R-:W-:-:S04]  /*3c50*/  FFMA R22, R21, R22, R20 ;  /* 0x0000001615167223 */ /* 0x000fc80000000014 */
[----:B------:R-:W-:-:S04]  /*3c60*/  FFMA R19, R19, R22, R0 ;  /* 0x0000001613137223 */ /* 0x000fc80000000000 */
[----:B------:R-:W-:-:S05]  /*3c70*/  FFMA R0, R21, R19, R22 ;  /* 0x0000001315007223 */ /* 0x000fca0000000016 */
[----:B------:R-:W-:-:S04]  /*3c80*/  SHF.R.U32.HI R5, RZ, 0x17, R0 ;  /* 0x00000017ff057819 */ /* 0x000fc80000011600 */
[----:B------:R-:W-:-:S04]  /*3c90*/  LOP3.LUT R18, R5, 0xff, RZ, 0xc0, !PT ;  /* 0x000000ff05127812 */ /* 0x000fc800078ec0ff */
[----:B------:R-:W-:-:S05]  /*3ca0*/  IADD3 R5, PT, PT, R18, R7, RZ ;  /* 0x0000000712057210 */ /* 0x000fca0007ffe0ff */
[----:B------:R-:W-:-:S05]  /*3cb0*/  VIADD R18, R5, 0xffffffff ;  /* 0xffffffff05127836 */ /* 0x000fca0000000000 */
[----:B------:R-:W-:-:S13]  /*3cc0*/  ISETP.GE.U32.AND P1, PT, R18, 0xfe, PT ;  /* 0x000000fe1200780c */ /* 0x000fda0003f26070 */
[----:B------:R-:W-:Y:S05]  /*3cd0*/  @!P1 BRA `(.L_x_52) ;  /* 0x0000000000809947 */ /* 0x000fea0003800000 */
[----:B------:R-:W-:-:S13]  /*3ce0*/  ISETP.GT.AND P1, PT, R5, 0xfe, PT ;  /* 0x000000fe0500780c */ /* 0x000fda0003f24270 */
[----:B------:R-:W-:Y:S05]  /*3cf0*/  @P1 BRA `(.L_x_53) ;  /* 0x00000000006c1947 */ /* 0x000fea0003800000 */
[----:B------:R-:W-:-:S13]  /*3d00*/  ISETP.GE.AND P1, PT, R5, 0x1, PT ;  /* 0x000000010500780c */ /* 0x000fda0003f26270 */
[----:B------:R-:W-:Y:S05]  /*3d10*/  @P1 BRA `(.L_x_54) ;  /* 0x0000000000741947 */ /* 0x000fea0003800000 */
[----:B------:R-:W-:Y:S02]  /*3d20*/  ISETP.GE.AND P1, PT, R5, -0x18, PT ;  /* 0xffffffe80500780c */ /* 0x000fe40003f26270 */
[----:B------:R-:W-:-:S11]  /*3d30*/  LOP3.LUT R0, R0, 0x80000000, RZ, 0xc0, !PT ;  /* 0x8000000000007812 */ /* 0x000fd600078ec0ff */
[----:B------:R-:W-:Y:S05]  /*3d40*/  @!P1 BRA `(.L_x_54) ;  /* 0x0000000000689947 */ /* 0x000fea0003800000 */
[CCC-:B------:R-:W-:Y:S01]  /*3d50*/  FFMA.RZ R7, R21.reuse, R19.reuse, R22.reuse ;  /* 0x0000001315077223 */ /* 0x1c0fe2000000c016 */
[CCC-:B------:R-:W-:Y:S01]  /*3d60*/  FFMA.RP R18, R21.reuse, R19.reuse, R22.reuse ;  /* 0x0000001315127223 */ /* 0x1c0fe20000008016 */
[----:B------:R-:W-:Y:S01]  /*3d70*/  FFMA.RM R21, R21, R19, R22 ;  /* 0x0000001315157223 */ /* 0x000fe20000004016 */
[C---:B------:R-:W-:Y:S01]  /*3d80*/  VIADD R19, R5.reuse, 0x20 ;  /* 0x0000002005137836 */ /* 0x040fe20000000000 */
[----:B------:R-:W-:Y:S02]  /*3d90*/  ISETP.NE.AND P3, PT, R5, RZ, PT ;  /* 0x000000ff0500720c */ /* 0x000fe40003f65270 */
[----:B------:R-:W-:Y:S02]  /*3da0*/  LOP3.LUT R7, R7, 0x7fffff, RZ, 0xc0, !PT ;  /* 0x007fffff07077812 */ /* 0x000fe400078ec0ff */
[----:B------:R-:W-:Y:S01]  /*3db0*/  ISETP.NE.AND P2, PT, R5, RZ, PT ;  /* 0x000000ff0500720c */ /* 0x000fe20003f45270 */
[----:B------:R-:W-:Y:S01]  /*3dc0*/  IMAD.MOV R5, RZ, RZ, -R5 ;  /* 0x000000ffff057224 */ /* 0x000fe200078e0a05 */
[----:B------:R-:W-:-:S02]  /*3dd0*/  LOP3.LUT R20, R7, 0x800000, RZ, 0xfc, !PT ;  /* 0x0080000007147812 */ /* 0x000fc400078efcff */
[----:B------:R-:W-:Y:S02]  /*3de0*/  FSETP.NEU.FTZ.AND P1, PT, R18, R21, PT ;  /* 0x000000151200720b */ /* 0x000fe40003f3d000 */
[----:B------:R-:W-:Y:S02]  /*3df0*/  SHF.L.U32 R19, R20, R19, RZ ;  /* 0x0000001314137219 */ /* 0x000fe400000006ff */
[----:B------:R-:W-:Y:S02]  /*3e00*/  SEL R5, R5, RZ, P3 ;  /* 0x000000ff05057207 */ /* 0x000fe40001800000 */
[----:B------:R-:W-:Y:S02]  /*3e10*/  ISETP.NE.AND P2, PT, R19, RZ, P2 ;  /* 0x000000ff1300720c */ /* 0x000fe40001745270 */
[----:B------:R-:W-:Y:S02]  /*3e20*/  SHF.R.U32.HI R20, RZ, R5, R20 ;  /* 0x00000005ff147219 */ /* 0x000fe40000011614 */
[----:B------:R-:W-:-:S02]  /*3e30*/  PLOP3.LUT P1, PT, P1, P2, PT, 0xf8, 0x8f ;  /* 0x00000000008f781c */ /* 0x000fc40000f25f70 */
[----:B------:R-:W-:Y:S02]  /*3e40*/  SHF.R.U32.HI R7, RZ, 0x1, R20 ;  /* 0x00000001ff077819 */ /* 0x000fe40000011614 */
[----:B------:R-:W-:-:S04]  /*3e50*/  SEL R18, RZ, 0x1, !P1 ;  /* 0x00000001ff127807 */ /* 0x000fc80004800000 */
[----:B------:R-:W-:-:S04]  /*3e60*/  LOP3.LUT R5, R18, 0x1, R7, 0xf8, !PT ;  /* 0x0000000112057812 */ /* 0x000fc800078ef807 */
[----:B------:R-:W-:-:S04]  /*3e70*/  LOP3.LUT R20, R5, R20, RZ, 0xc0, !PT ;  /* 0x0000001405147212 */ /* 0x000fc800078ec0ff */
[----:B------:R-:W-:-:S04]  /*3e80*/  IADD3 R7, PT, PT, R7, R20, RZ ;  /* 0x0000001407077210 */ /* 0x000fc80007ffe0ff */
[----:B------:R-:W-:Y:S01]  /*3e90*/  LOP3.LUT R0, R7, R0, RZ, 0xfc, !PT ;  /* 0x0000000007007212 */ /* 0x000fe200078efcff */
[----:B------:R-:W-:Y:S06]  /*3ea0*/  BRA `(.L_x_54) ;  /* 0x0000000000107947 */ /* 0x000fec0003800000 */
.L_x_53:
[----:B------:R-:W-:-:S04]  /*3eb0*/  LOP3.LUT R0, R0, 0x80000000, RZ, 0xc0, !PT ;  /* 0x8000000000007812 */ /* 0x000fc800078ec0ff */
[----:B------:R-:W-:Y:S01]  /*3ec0*/  LOP3.LUT R0, R0, 0x7f800000, RZ, 0xfc, !PT ;  /* 0x7f80000000007812 */ /* 0x000fe200078efcff */
[----:B------:R-:W-:Y:S06]  /*3ed0*/  BRA `(.L_x_54) ;  /* 0x0000000000047947 */ /* 0x000fec0003800000 */
.L_x_52:
[----:B------:R-:W-:-:S07]  /*3ee0*/  IMAD R0, R7, 0x800000, R0 ;  /* 0x0080000007007824 */ /* 0x000fce00078e0200 */
.L_x_54:
[----:B------:R-:W-:Y:S05]  /*3ef0*/  BSYNC.RECONVERGENT B1 ;  /* 0x0000000000017941 */ /* 0x000fea0003800200 */
.L_x_51:
[----:B------:R-:W-:Y:S05]  /*3f00*/  BRA `(.L_x_55) ;  /* 0x0000000000207947 */ /* 0x000fea0003800000 */
.L_x_50:
[----:B------:R-:W-:-:S04]  /*3f10*/  LOP3.LUT R0, R21, 0x80000000, R0, 0x48, !PT ;  /* 0x8000000015007812 */ /* 0x000fc800078e4800 */
[----:B------:R-:W-:Y:S01]  /*3f20*/  LOP3.LUT R0, R0, 0x7f800000, RZ, 0xfc, !PT ;  /* 0x7f80000000007812 */ /* 0x000fe200078efcff */
[----:B------:R-:W-:Y:S06]  /*3f30*/  BRA `(.L_x_55) ;  /* 0x0000000000147947 */ /* 0x000fec0003800000 */
.L_x_49:
[----:B------:R-:W-:Y:S01]  /*3f40*/  LOP3.LUT R0, R21, 0x80000000, R0, 0x48, !PT ;  /* 0x8000000015007812 */ /* 0x000fe200078e4800 */
[----:B------:R-:W-:Y:S06]  /*3f50*/  BRA `(.L_x_55) ;  /* 0x00000000000c7947 */ /* 0x000fec0003800000 */
.L_x_48:
[----:B------:R-:W0:Y:S01]  /*3f60*/  MUFU.RSQ R0, -QNAN ;  /* 0xffc0000000007908 */ /* 0x000e220000001400 */
[----:B------:R-:W-:Y:S05]  /*3f70*/  BRA `(.L_x_55) ;  /* 0x0000000000047947 */ /* 0x000fea0003800000 */
.L_x_47:
[----:B------:R-:W-:-:S07]  /*3f80*/  FADD.FTZ R0, R0, R3 ;  /* 0x0000000300007221 */ /* 0x000fce0000010000 */
.L_x_55:
[----:B------:R-:W-:Y:S05]  /*3f90*/  BSYNC.RECONVERGENT B0 ;  /* 0x0000000000007941 */ /* 0x000fea0003800200 */
.L_x_45:
[----:B------:R-:W-:-:S04]  /*3fa0*/  IMAD.MOV.U32 R7, RZ, RZ, 0x0 ;  /* 0x00000000ff077424 */ /* 0x000fc800078e00ff */
[----:B0-----:R-:W-:Y:S05]  /*3fb0*/  RET.REL.NODEC R6 `(_Z7softmaxPfS_S_ll) ;  /* 0xffffffc006107950 */ /* 0x001fea0003c3ffff */
.L_x_56:
[----:B------:R-:W-:-:S00]  /*3fc0*/  BRA `(.L_x_56) ;  /* 0xfffffffc00fc7947 */ /* 0x000fc0000383ffff */
[----:B------:R-:W-:-:S00]  /*3fd0*/  NOP ;  /* 0x0000000000007918 */ /* 0x000fc00000000000 */
        /* <DEDUP_REMOVED lines=10> */
.L_x_127:


//--------------------- .text._Z6d_reluPfS_S_i    --------------------------
	.section	.text._Z6d_reluPfS_S_i,"ax",@progbits
	.align	128
        .global         _Z6d_reluPfS_S_i
        .type           _Z6d_reluPfS_S_i,@function
        .size           _Z6d_reluPfS_S_i,(.L_x_131 - _Z6d_reluPfS_S_i)
        .other          _Z6d_reluPfS_S_i,@"STO_CUDA_ENTRY STV_DEFAULT"
_Z6d_reluPfS_S_i:
.text._Z6d_reluPfS_S_i:
[----:B------:R-:W-:Y:S01]  /*0000*/  LDC R1, c[0x0][0x37c] ;  /* 0x0000df00ff017b82 */ /* 0x000fe20000000800 */
[----:B------:R-:W0:Y:S07]  /*0010*/  S2R R7, SR_TID.X ;  /* 0x0000000000077919 */ /* 0x000e2e0000002100 */
[----:B------:R-:W0:Y:S01]  /*0020*/  S2UR UR4, SR_CTAID.X ;  /* 0x00000000000479c3 */ /* 0x000e220000002500 */
[----:B------:R-:W1:Y:S07]  /*0030*/  LDCU UR5, c[0x0][0x398] ;  /* 0x00007300ff0577ac */ /* 0x000e6e0008000800 */
[----:B------:R-:W0:Y:S02]  /*0040*/  LDC R0, c[0x0][0x360] ;  /* 0x0000d800ff007b82 */ /* 0x000e240000000800 */
[----:B0-----:R-:W-:-:S05]  /*0050*/  IMAD R7, R0, UR4, R7 ;  /* 0x0000000400077c24 */ /* 0x001fca000f8e0207 */
[----:B-1----:R-:W-:-:S13]  /*0060*/  ISETP.GE.AND P0, PT, R7, UR5, PT ;  /* 0x0000000507007c0c */ /* 0x002fda000bf06270 */
[----:B------:R-:W-:Y:S05]  /*0070*/  @P0 EXIT ;  /* 0x000000000000094d */ /* 0x000fea0003800000 */
[----:B------:R-:W0:Y:S01]  /*0080*/  LDC.64 R2, c[0x0][0x388] ;  /* 0x0000e200ff027b82 */ /* 0x000e220000000a00 */
[----:B------:R-:W1:Y:S01]  /*0090*/  LDCU.64 UR4, c[0x0][0x358] ;  /* 0x00006b00ff0477ac */ /* 0x000e620008000a00 */
[----:B0-----:R-:W-:-:S06]  /*00a0*/  IMAD.WIDE R2, R7, 0x4, R2 ;  /* 0x0000000407027825 */ /* 0x001fcc00078e0202 */
[----:B-1----:R-:W2:Y:S02]  /*00b0*/  LDG.E R2, desc[UR4][R2.64] ;  /* 0x0000000402027981 */ /* 0x002ea4000c1e1900 */
[----:B--2---:R-:W-:-:S13]  /*00c0*/  FSETP.GT.AND P0, PT, R2, RZ, PT ;  /* 0x000000ff0200720b */ /* 0x004fda0003f04000 */
[----:B------:R-:W-:Y:S05]  /*00d0*/  @!P0 BRA `(.L_x_57) ;  /* 0x00000000001c8947 */ /* 0x000fea0003800000 */
[----:B------:R-:W0:Y:S08]  /*00e0*/  LDC.64 R2, c[0x0][0x380] ;  /* 0x0000e000ff027b82 */ /* 0x000e300000000a00 */
[----:B------:R-:W1:Y:S01]  /*00f0*/  LDC.64 R4, c[0x0][0x390] ;  /* 0x0000e400ff047b82 */ /* 0x000e620000000a00 */
[----:B0-----:R-:W-:-:S06]  /*0100*/  IMAD.WIDE R2, R7, 0x4, R2 ;  /* 0x0000000407027825 */ /* 0x001fcc00078e0202 */
[----:B------:R-:W2:Y:S01]  /*0110*/  LDG.E R3, desc[UR4][R2.64] ;  /* 0x0000000402037981 */ /* 0x000ea2000c1e1900 */
[----:B-1----:R-:W-:-:S05]  /*0120*/  IMAD.WIDE R4, R7, 0x4, R4 ;  /* 0x0000000407047825 */ /* 0x002fca00078e0204 */
[----:B--2---:R-:W-:Y:S01]  /*0130*/  STG.E desc[UR4][R4.64], R3 ;  /* 0x0000000304007986 */ /* 0x004fe2000c101904 */
[----:B------:R-:W-:Y:S05]  /*0140*/  EXIT ;  /* 0x000000000000794d */ /* 0x000fea0003800000 */
.L_x_57:
[----:B------:R-:W0:Y:S02]  /*0150*/  LDC.64 R2, c[0x0][0x390] ;  /* 0x0000e400ff027b82 */ /* 0x000e240000000a00 */
[----:B0-----:R-:W-:-:S05]  /*0160*/  IMAD.WIDE R2, R7, 0x4, R2 ;  /* 0x0000000407027825 */ /* 0x001fca00078e0202 */
[----:B------:R-:W-:Y:S01]  /*0170*/  STG.E desc[UR4][R2.64], RZ ;  /* 0x000000ff02007986 */ /* 0x000fe2000c101904 */
[----:B------:R-:W-:Y:S05]  /*0180*/  EXIT ;  /* 0x000000000000794d */ /* 0x000fea0003800000 */
.L_x_58:
        /* <DEDUP_REMOVED lines=15> */
.L_x_131:


//--------------------- .text._Z4reluPfS_i        --------------------------
	.section	.text._Z4reluPfS_i,"ax",@progbits
	.align	128
        .global         _Z4reluPfS_i
        .type           _Z4reluPfS_i,@function
        .size           _Z4reluPfS_i,(.L_x_132 - _Z4reluPfS_i)
        .other          _Z4reluPfS_i,@"STO_CUDA_ENTRY STV_DEFAULT"
_Z4reluPfS_i:
.text._Z4reluPfS_i:
        /* <DEDUP_REMOVED lines=13> */
[----:B------:R-:W0:Y:S02]  /*00d0*/  @P0 LDC.64 R4, c[0x0][0x388] ;  /* 0x0000e200ff040b82 */ /* 0x000e240000000a00 */
[----:B0-----:R-:W-:-:S05]  /*00e0*/  @P0 IMAD.WIDE R4, R7, 0x4, R4 ;  /* 0x0000000407040825 */ /* 0x001fca00078e0204 */
[----:B------:R0:W-:Y:S01]  /*00f0*/  @P0 STG.E desc[UR4][R4.64], R3 ;  /* 0x0000000304000986 */ /* 0x0001e2000c101904 */
[----:B------:R-:W-:Y:S05]  /*0100*/  @P0 EXIT ;  /* 0x000000000000094d */ /* 0x000fea0003800000 */
[----:B0-----:R-:W0:Y:S02]  /*0110*/  LDC.64 R2, c[0x0][0x388] ;  /* 0x0000e200ff027b82 */ /* 0x001e240000000a00 */
[----:B0-----:R-:W-:-:S05]  /*0120*/  IMAD.WIDE R2, R7, 0x4, R2 ;  /* 0x0000000407027825 */ /* 0x001fca00078e0202 */
[----:B------:R-:W-:Y:S01]  /*0130*/  STG.E desc[UR4][R2.64], RZ ;  /* 0x000000ff02007986 */ /* 0x000fe2000c101904 */
[----:B------:R-:W-:Y:S05]  /*0140*/  EXIT ;  /* 0x000000000000794d */ /* 0x000fea0003800000 */
.L_x_59:
        /* <DEDUP_REMOVED lines=11> */
.L_x_132:


//--------------------- .text._Z8accuracyPfS_S_ilPi --------------------------
	.section	.text._Z8accuracyPfS_S_ilPi,"ax",@progbits
	.align	128
        .global         _Z8accuracyPfS_S_ilPi
        .type           _Z8accuracyPfS_S_ilPi,@function
        .size           _Z8accuracyPfS_S_ilPi,(.L_x_133 - _Z8accuracyPfS_S_ilPi)
        .other          _Z8accuracyPfS_S_ilPi,@"STO_CUDA_ENTRY STV_DEFAULT"
_Z8accuracyPfS_S_ilPi:
.text._Z8accuracyPfS_S_ilPi:
[----:B------:R-:W-:Y:S01]  /*0000*/  LDC R1, c[0x0][0x37c] ;  /* 0x0000df00ff017b82 */ /* 0x000fe20000000800 */
[----:B------:R-:W0:Y:S07]  /*0010*/  S2R R0, SR_TID.X ;  /* 0x0000000000007919 */ /* 0x000e2e0000002100 */
[----:B------:R-:W0:Y:S01]  /*0020*/  S2UR UR4, SR_CTAID.X ;  /* 0x00000000000479c3 */ /* 0x000e220000002500 */
[----:B------:R-:W1:Y:S01]  /*0030*/  LDCU.64 UR8, c[0x0][0x3a0] ;  /* 0x00007400ff0877ac */ /* 0x000e620008000a00 */
[----:B------:R-:W2:Y:S06]  /*0040*/  LDCU UR7, c[0x0][0x398] ;  /* 0x00007300ff0777ac */ /* 0x000eac0008000800 */
[----:B------:R-:W0:Y:S08]  /*0050*/  LDC R3, c[0x0][0x360] ;  /* 0x0000d800ff037b82 */ /* 0x000e300000000800 */
[----:B------:R-:W3:Y:S01]  /*0060*/  LDC.64 R4, c[0x0][0x388] ;  /* 0x0000e200ff047b82 */ /* 0x000ee20000000a00 */
[----:B0-----:R-:W-:-:S07]  /*0070*/  IMAD R0, R3, UR4, R0 ;  /* 0x0000000403007c24 */ /* 0x001fce000f8e0200 */
[----:B------:R-:W0:Y:S01]  /*0080*/  LDC.64 R2, c[0x0][0x380] ;  /* 0x0000e000ff027b82 */ /* 0x000e220000000a00 */
[C---:B--2---:R-:W-:Y:S01]  /*0090*/  IMAD R7, R0.reuse, UR7, RZ ;  /* 0x0000000700077c24 */ /* 0x044fe2000f8e02ff */
[----:B-1----:R-:W-:Y:S02]  /*00a0*/  ISETP.GE.U32.AND P0, PT, R0, UR8, PT ;  /* 0x0000000800007c0c */ /* 0x002fe4000bf06070 */
[----:B------:R-:W-:-:S04]  /*00b0*/  SHF.R.S32.HI R11, RZ, 0x1f, R0 ;  /* 0x0000001fff0b7819 */ /* 0x000fc80000011400 */
[----:B------:R-:W-:-:S13]  /*00c0*/  ISETP.GE.AND.EX P0, PT, R11, UR9, PT, P0 ;  /* 0x000000090b007c0c */ /* 0x000fda000bf06300 */
[----:B---3--:R-:W-:Y:S05]  /*00d0*/  @P0 EXIT ;  /* 0x000000000000094d */ /* 0x008fea0003800000 */
[----:B------:R-:W-:Y:S01]  /*00e0*/  UISETP.GE.AND UP0, UPT, UR7, 0x2, UPT ;  /* 0x000000020700788c */ /* 0x000fe2000bf06270 */
[C---:B0-----:R-:W-:Y:S01]  /*00f0*/  IMAD.WIDE R2, R7.reuse, 0x4, R2 ;  /* 0x0000000407027825 */ /* 0x041fe200078e0202 */
[----:B------:R-:W0:Y:S03]  /*0100*/  LDCU.64 UR8, c[0x0][0x358] ;  /* 0x00006b00ff0877ac */ /* 0x000e260008000a00 */
[----:B------:R-:W-:-:S04]  /*0110*/  IMAD.WIDE R4, R7, 0x4, R4 ;  /* 0x0000000407047825 */ /* 0x000fc800078e0204 */
[----:B------:R-:W-:Y:S02]  /*0120*/  IMAD.MOV.U32 R10, RZ, RZ, RZ ;  /* 0x000000ffff0a7224 */ /* 0x000fe400078e00ff */
[----:B------:R-:W-:Y:S01]  /*0130*/  IMAD.MOV.U32 R15, RZ, RZ, RZ ;  /* 0x000000ffff0f7224 */ /* 0x000fe200078e00ff */
[----:B------:R-:W-:Y:S06]  /*0140*/  BRA.U !UP0, `(.L_x_60) ;  /* 0x0000000908d07547 */ /* 0x000fec000b800000 */
[----:B0-----:R-:W2:Y:S04]  /*0150*/  LDG.E R20, desc[UR8][R2.64] ;  /* 0x0000000802147981 */ /* 0x001ea8000c1e1900 */
[----:B------:R0:W5:Y:S01]  /*0160*/  LDG.E R29, desc[UR8][R4.64] ;  /* 0x00000008041d7981 */ /* 0x000162000c1e1900 */
[----:B------:R-:W-:Y:S01]  /*0170*/  UIADD3 UR5, UPT, UPT, UR7, -0x2, URZ ;  /* 0xfffffffe07057890 */ /* 0x000fe2000fffe0ff */
[----:B------:R-:W-:Y:S01]  /*0180*/  IMAD.MOV.U32 R15, RZ, RZ, RZ ;  /* 0x000000ffff0f7224 */ /* 0x000fe200078e00ff */
[----:B------:R-:W-:Y:S01]  /*0190*/  UIADD3 UR4, UPT, UPT, UR7, -0x1, URZ ;  /* 0xffffffff07047890 */ /* 0x000fe2000fffe0ff */
[----:B------:R-:W-:Y:S01]  /*01a0*/  IMAD.MOV.U32 R13, RZ, RZ, 0x1 ;  /* 0x00000001ff0d7424 */ /* 0x000fe200078e00ff */
[----:B------:R-:W-:Y:S01]  /*01b0*/  UISETP.GE.U32.AND UP0, UPT, UR5, 0x7, UPT ;  /* 0x000000070500788c */ /* 0x000fe2000bf06070 */
[----:B------:R-:W-:Y:S01]  /*01c0*/  IMAD.MOV.U32 R10, RZ, RZ, RZ ;  /* 0x000000ffff0a7224 */ /* 0x000fe200078e00ff */
[----:B------:R-:W-:Y:S01]  /*01d0*/  ULOP3.LUT UR6, UR4, 0x7, URZ, 0xc0, !UPT ;  /* 0x0000000704067892 */ /* 0x000fe2000f8ec0ff */
[----:B--2---:R-:W1:Y:S06]  /*01e0*/  F2I.TRUNC.NTZ R20, R20 ;  /* 0x0000001400147305 */ /* 0x004e6c000020f100 */
[----:B0-----:R-:W-:Y:S05]  /*01f0*/  BRA.U !UP0, `(.L_x_61) ;  /* 0x0000000508587547 */ /* 0x001fea000b800000 */
[----:B------:R-:W-:Y:S01]  /*0200*/  IMAD.MOV.U32 R13, RZ, RZ, RZ ;  /* 0x000000ffff0d7224 */ /* 0x000fe200078e00ff */
[----:B------:R-:W-:Y:S01]  /*0210*/  ULOP3.LUT UR5, UR4, 0xfffffff8, URZ, 0xc0, !UPT ;  /* 0xfffffff804057892 */ /* 0x000fe2000f8ec0ff */
[----:B------:R-:W-:Y:S02]  /*0220*/  IMAD.MOV.U32 R15, RZ, RZ, RZ ;  /* 0x000000ffff0f7224 */ /* 0x000fe400078e00ff */
[----:B------:R-:W-:-:S09]  /*0230*/  IMAD.MOV.U32 R10, RZ, RZ, RZ ;  /* 0x000000ffff0a7224 */ /* 0x000fd200078e00ff */
.L_x_62:
[----:B------:R-:W-:-:S04]  /*0240*/  VIADD R21, R13, 0x1 ;  /* 0x000000010d157836 */ /* 0x000fc80000000000 */
[----:B------:R-:W-:-:S04]  /*0250*/  IMAD.WIDE R8, R21, 0x4, R2 ;  /* 0x0000000415087825 */ /* 0x000fc800078e0202 */
[----:B------:R-:W-:Y:S01]  /*0260*/  IMAD.WIDE R6, R21, 0x4, R4 ;  /* 0x0000000415067825 */ /* 0x000fe200078e0204 */
        /* <DEDUP_REMOVED lines=11> */
[----:B--2---:R0:W1:Y:S01]  /*0320*/  F2I.TRUNC.NTZ R17, R14 ;  /* 0x0000000e00117305 */ /* 0x004062000020f100 */
[----:B---3-5:R-:W-:-:S04]  /*0330*/  FSETP.GT.AND P3, PT, R16, R29, PT ;  /* 0x0000001d1000720b */ /* 0x028fc80003f64000 */
[----:B------:R-:W-:Y:S01]  /*0340*/  FSEL R28, R16, R29, P3 ;  /* 0x0000001d101c7208 */ /* 0x000fe20001800000 */
[----:B0-----:R-:W2:Y:S04]  /*0350*/  LDG.E R14, desc[UR8][R8.64+0x18] ;  /* 0x00001808080e7981 */ /* 0x001ea8000c1e1900 */
[----:B------:R-:W3:Y:S01]  /*0360*/  LDG.E R16, desc[UR8][R8.64+0x14] ;  /* 0x0000140808107981 */ /* 0x000ee2000c1e1900 */
[CC--:B-1----:R-:W-:Y:S02]  /*0370*/  ISETP.GT.AND P2, PT, R17.reuse, R20.reuse, PT ;  /* 0x000000141100720c */ /* 0x0c2fe40003f44270 */
[----:B------:R-:W-:Y:S01]  /*0380*/  VIMNMX R20, PT, PT, R17, R20, !PT ;  /* 0x0000001411147248 */ /* 0x000fe20007fe0100 */
[----:B------:R-:W2:Y:S04]  /*0390*/  LDG.E R29, desc[UR8][R6.64+0x1c] ;  /* 0x00001c08061d7981 */ /* 0x000ea8000c1e1900 */
[----:B------:R-:W2:Y:S01]  /*03a0*/  LDG.E R17, desc[UR8][R6.64+0x14] ;  /* 0x0000140806117981 */ /* 0x000ea2000c1e1900 */
[----:B----4-:R-:W-:-:S04]  /*03b0*/  FSETP.GT.AND P5, PT, R23, R28, PT ;  /* 0x0000001c1700720b */ /* 0x010fc80003fa4000 */
[----:B------:R-:W-:Y:S02]  /*03c0*/  FSEL R23, R23, R28, P5 ;  /* 0x0000001c17177208 */ /* 0x000fe40002800000 */
[----:B------:R0:W4:Y:S01]  /*03d0*/  LDG.E R28, desc[UR8][R8.64+0x1c] ;  /* 0x00001c08081c7981 */ /* 0x000122000c1e1900 */
[----:B------:R-:W1:Y:S01]  /*03e0*/  F2I.TRUNC.NTZ R24, R24 ;  /* 0x0000001800187305 */ /* 0x000e62000020f100 */
[----:B------:R-:W-:-:S04]  /*03f0*/  FSETP.GT.AND P0, PT, R22, R23, PT ;  /* 0x000000171600720b */ /* 0x000fc80003f04000 */
[----:B------:R-:W-:-:S03]  /*0400*/  FSEL R22, R22, R23, P0 ;  /* 0x0000001716167208 */ /* 0x000fc60000000000 */
[----:B------:R-:W1:Y:S01]  /*0410*/  F2I.TRUNC.NTZ R25, R25 ;  /* 0x0000001900197305 */ /* 0x000e62000020f100 */
[----:B------:R-:W-:Y:S01]  /*0420*/  FSETP.GT.AND P1, PT, R19, R22, PT ;  /* 0x000000161300720b */ /* 0x000fe20003f24000 */
[----:B0-----:R-:W-:Y:S01]  /*0430*/  VIADD R8, R13, 0x2 ;  /* 0x000000020d087836 */ /* 0x001fe20000000000 */
[----:B------:R-:W-:-:S05]  /*0440*/  SEL R7, R21, R10, P2 ;  /* 0x0000000a15077207 */ /* 0x000fca0001000000 */
[----:B------:R-:W0:Y:S01]  /*0450*/  F2I.TRUNC.NTZ R26, R26 ;  /* 0x0000001a001a7305 */ /* 0x000e22000020f100 */
[----:B-1----:R-:W-:Y:S02]  /*0460*/  ISETP.GT.AND P4, PT, R24, R20, PT ;  /* 0x000000141800720c */ /* 0x002fe40003f84270 */
[----:B------:R-:W-:Y:S02]  /*0470*/  FSEL R19, R19, R22, P1 ;  /* 0x0000001613137208 */ /* 0x000fe40000800000 */
[----:B------:R-:W-:-:S03]  /*0480*/  VIMNMX R20, PT, PT, R20, R24, !PT ;  /* 0x0000001814147248 */ /* 0x000fc60007fe0100 */
[----:B------:R-:W1:Y:S01]  /*0490*/  F2I.TRUNC.NTZ R12, R12 ;  /* 0x0000000c000c7305 */ /* 0x000e62000020f100 */
[----:B------:R-:W-:Y:S01]  /*04a0*/  SEL R10, R8, R7, P4 ;  /* 0x00000007080a7207 */ /* 0x000fe20002000000 */
[----:B------:R-:W-:Y:S01]  /*04b0*/  VIADD R7, R13, 0x3 ;  /* 0x000000030d077836 */ /* 0x000fe20000000000 */
[----:B------:R-:W-:Y:S02]  /*04c0*/  @!P5 SEL R8, R21, R15, P3 ;  /* 0x0000000f1508d207 */ /* 0x000fe40001800000 */
[----:B------:R-:W-:Y:S02]  /*04d0*/  FSETP.GT.AND P2, PT, R18, R19, PT ;  /* 0x000000131200720b */ /* 0x000fe40003f44000 */
[----:B------:R-:W-:Y:S02]  /*04e0*/  ISETP.GT.AND P3, PT, R25, R20, PT ;  /* 0x000000141900720c */ /* 0x000fe40003f64270 */
[----:B------:R-:W-:Y:S01]  /*04f0*/  VIMNMX R25, PT, PT, R20, R25, !PT ;  /* 0x0000001914197248 */ /* 0x000fe20007fe0100 */
[----:B------:R-:W-:Y:S01]  /*0500*/  VIADD R6, R13, 0x4 ;  /* 0x000000040d067836 */ /* 0x000fe20000000000 */
[----:B------:R-:W-:-:S02]  /*0510*/  FSEL R18, R18, R19, P2 ;  /* 0x0000001312127208 */ /* 0x000fc40001000000 */
[----:B------:R-:W-:Y:S02]  /*0520*/  SEL R9, R7, R10, P3 ;  /* 0x0000000a07097207 */ /* 0x000fe40001800000 */
[----:B0-----:R-:W-:Y:S02]  /*0530*/  ISETP.GT.AND P4, PT, R26, R25, PT ;  /* 0x000000191a00720c */ /* 0x001fe40003f84270 */
[----:B------:R-:W-:Y:S01]  /*0540*/  VIMNMX R25, PT, PT, R25, R26, !PT ;  /* 0x0000001a19197248 */ /* 0x000fe20007fe0100 */
[----:B------:R-:W-:Y:S01]  /*0550*/  VIADD R15, R13, 0x5 ;  /* 0x000000050d0f7836 */ /* 0x000fe20000000000 */
[----:B------:R-:W-:Y:S02]  /*0560*/  SEL R10, R6, R9, P4 ;  /* 0x00000009060a7207 */ /* 0x000fe40002000000 */
[----:B-1----:R-:W-:Y:S02]  /*0570*/  ISETP.GT.AND P4, PT, R12, R25, PT ;  /* 0x000000190c00720c */ /* 0x002fe40003f84270 */
[----:B------:R-:W-:Y:S01]  /*0580*/  VIMNMX R25, PT, PT, R25, R12, !PT ;  /* 0x0000000c19197248 */ /* 0x000fe20007fe0100 */
[----:B------:R-:W-:Y:S01]  /*0590*/  VIADD R9, R13, 0x6 ;  /* 0x000000060d097836 */ /* 0x000fe20000000000 */
[----:B------:R-:W-:-:S02]  /*05a0*/  SEL R10, R15, R10, P4 ;  /* 0x0000000a0f0a7207 */ /* 0x000fc40002000000 */
[----:B------:R-:W-:Y:S01]  /*05b0*/  @!P1 SEL R6, R7, R8, P0 ;  /* 0x0000000807069207 */ /* 0x000fe20000000000 */
[----:B---3--:R-:W0:Y:S01]  /*05c0*/  F2I.TRUNC.NTZ R16, R16 ;  /* 0x0000001000107305 */ /* 0x008e22000020f100 */
[----:B--2---:R-:W-:-:S07]  /*05d0*/  FSETP.GT.AND P3, PT, R17, R18, PT ;  /* 0x000000121100720b */ /* 0x004fce0003f64000 */
[----:B------:R-:W1:Y:S01]  /*05e0*/  F2I.TRUNC.NTZ R14, R14 ;  /* 0x0000000e000e7305 */ /* 0x000e62000020f100 */
[----:B0-----:R-:W-:-:S04]  /*05f0*/  ISETP.GT.AND P4, PT, R16, R25, PT ;  /* 0x000000191000720c */ /* 0x001fc80003f84270 */
[----:B------:R-:W-:Y:S02]  /*0600*/  SEL R10, R9, R10, P4 ;  /* 0x0000000a090a7207 */ /* 0x000fe40002000000 */
[----:B------:R-:W-:Y:S01]  /*0610*/  @!P3 SEL R9, R15, R6, P2 ;  /* 0x000000060f09b207 */ /* 0x000fe20001000000 */
[C---:B------:R-:W-:Y:S01]  /*0620*/  VIADD R6, R13.reuse, 0x7 ;  /* 0x000000070d067836 */ /* 0x040fe20000000000 */
[----:B----4-:R-:W0:Y:S01]  /*0630*/  F2I.TRUNC.NTZ R28, R28 ;  /* 0x0000001c001c7305 */ /* 0x010e22000020f100 */
[----:B------:R-:W-:Y:S01]  /*0640*/  VIADD R13, R13, 0x8 ;  /* 0x000000080d0d7836 */ /* 0x000fe20000000000 */
[----:B------:R-:W-:Y:S02]  /*0650*/  FSEL R18, R17, R18, P3 ;  /* 0x0000001211127208 */ /* 0x000fe40001800000 */
[----:B------:R-:W-:Y:S02]  /*0660*/  VIMNMX R25, PT, PT, R25, R16, !PT ;  /* 0x0000001019197248 */ /* 0x000fe40007fe0100 */
[----:B------:R-:W-:-:S02]  /*0670*/  ISETP.NE.AND P4, PT, R13, UR5, PT ;  /* 0x000000050d007c0c */ /* 0x000fc4000bf85270 */
[----:B------:R-:W-:Y:S02]  /*0680*/  FSETP.GT.AND P1, PT, R27, R18, PT ;  /* 0x000000121b00720b */ /* 0x000fe40003f24000 */
[----:B-1----:R-:W-:Y:S02]  /*0690*/  ISETP.GT.AND P0, PT, R14, R25, PT ;  /* 0x000000190e00720c */ /* 0x002fe40003f04270 */
[----:B------:R-:W-:Y:S02]  /*06a0*/  VIMNMX R7, PT, PT, R25, R14, !PT ;  /* 0x0000000e19077248 */ /* 0x000fe40007fe0100 */
[----:B------:R-:W-:Y:S02]  /*06b0*/  FSEL R18, R27, R18, P1 ;  /* 0x000000121b127208 */ /* 0x000fe40000800000 */
[----:B------:R-:W-:Y:S02]  /*06c0*/  SEL R10, R6, R10, P0 ;  /* 0x0000000a060a7207 */ /* 0x000fe40000000000 */
[----:B0-----:R-:W-:-:S02]  /*06d0*/  ISETP.GT.AND P2, PT, R28, R7, PT ;  /* 0x000000071c00720c */ /* 0x001fc40003f44270 */
[----:B------:R-:W-:Y:S02]  /*06e0*/  FSETP.GT.AND P3, PT, R29, R18, PT ;  /* 0x000000121d00720b */ /* 0x000fe40003f64000 */
[----:B------:R-:W-:Y:S02]  /*06f0*/  SEL R6, R6, R9, P1 ;  /* 0x0000000906067207 */ /* 0x000fe40000800000 */
[----:B------:R-:W-:Y:S02]  /*0700*/  VIMNMX R20, PT, PT, R7, R28, !PT ;  /* 0x0000001c07147248 */ /* 0x000fe40007fe0100 */
[----:B------:R-:W-:Y:S02]  /*0710*/  FSEL R29, R29, R18, P3 ;  /* 0x000000121d1d7208 */ /* 0x000fe40001800000 */
[C---:B------:R-:W-:Y:S02]  /*0720*/  SEL R10, R13.reuse, R10, P2 ;  /* 0x0000000a0d0a7207 */ /* 0x040fe40001000000 */
[----:B------:R-:W-:Y:S01]  /*0730*/  SEL R15, R13, R6, P3 ;  /* 0x000000060d0f7207 */ /* 0x000fe20001800000 */
[----:B------:R-:W-:Y:S06]  /*0740*/  @P4 BRA `(.L_x_62) ;  /* 0xfffffff800bc4947 */ /* 0x000fec000383ffff */
[----:B------:R-:W-:-:S07]  /*0750*/  VIADD R13, R13, 0x1 ;  /* 0x000000010d0d7836 */ /* 0x000fce0000000000 */
.L_x_61:
[----:B------:R-:W-:-:S09]  /*0760*/  UISETP.NE.AND UP0, UPT, UR6, URZ, UPT ;  /* 0x000000ff0600728c */ /* 0x000fd2000bf05270 */
[----:B------:R-:W-:Y:S05]  /*0770*/  BRA.U !UP0, `(.L_x_60) ;  /* 0x0000000508447547 */ /* 0x000fea000b800000 */
[----:B------:R-:W-:Y:S02]  /*0780*/  UISETP.GE.U32.AND UP0, UPT, UR6, 0x4, UPT ;  /* 0x000000040600788c */ /* 0x000fe4000bf06070 */
[----:B------:R-:W-:-:S04]  /*0790*/  ULOP3.LUT UR5, UR4, 0x3, URZ, 0xc0, !UPT ;  /* 0x0000000304057892 */ /* 0x000fc8000f8ec0ff */
[----:B------:R-:W-:-:S03]  /*07a0*/  UISETP.NE.AND UP1, UPT, UR5, URZ, UPT ;  /* 0x000000ff0500728c */ /* 0x000fc6000bf25270 */
[----:B------:R-:W-:Y:S08]  /*07b0*/  BRA.U !UP0, `(.L_x_63) ;  /* 0x0000000108a07547 */ /* 0x000ff0000b800000 */
[----:B------:R-:W-:-:S04]  /*07c0*/  IMAD.WIDE R6, R13, 0x4, R4 ;  /* 0x000000040d067825 */ /* 0x000fc800078e0204 */
[C---:B------:R-:W-:Y:S01]  /*07d0*/  IMAD.WIDE R8, R13.reuse, 0x4, R2 ;  /* 0x000000040d087825 */ /* 0x040fe200078e0202 */
[----:B------:R-:W2:Y:S04]  /*07e0*/  LDG.E R18, desc[UR8][R6.64] ;  /* 0x0000000806127981 */ /* 0x000ea8000c1e1900 */
[----:B------:R-:W3:Y:S04]  /*07f0*/  LDG.E R16, desc[UR8][R8.64] ;  /* 0x0000000808107981 */ /* 0x000ee8000c1e1900 */
[----:B------:R-:W4:Y:S04]  /*0800*/  LDG.E R19, desc[UR8][R8.64+0x4] ;  /* 0x0000040808137981 */ /* 0x000f28000c1e1900 */
[----:B------:R-:W4:Y:S04]  /*0810*/  LDG.E R21, desc[UR8][R6.64+0x4] ;  /* 0x0000040806157981 */ /* 0x000f28000c1e1900 */
[----:B------:R-:W4:Y:S04]  /*0820*/  LDG.E R23, desc[UR8][R8.64+0x8] ;  /* 0x0000080808177981 */ /* 0x000f28000c1e1900 */
[----:B------:R-:W4:Y:S04]  /*0830*/  LDG.E R14, desc[UR8][R6.64+0x8] ;  /* 0x00000808060e7981 */ /* 0x000f28000c1e1900 */
[----:B------:R-:W4:Y:S04]  /*0840*/  LDG.E R25, desc[UR8][R8.64+0xc] ;  /* 0x00000c0808197981 */ /* 0x000f28000c1e1900 */
[----:B------:R0:W4:Y:S02]  /*0850*/  LDG.E R12, desc[UR8][R6.64+0xc] ;  /* 0x00000c08060c7981 */ /* 0x000124000c1e1900 */
[----:B0-----:R-:W-:-:S02]  /*0860*/  VIADD R7, R13, 0x1 ;  /* 0x000000010d077836 */ /* 0x001fc40000000000 */
[----:B------:R-:W-:Y:S01]  /*0870*/  VIADD R6, R13, 0x2 ;  /* 0x000000020d067836 */ /* 0x000fe20000000000 */
[CC--:B--2--5:R-:W-:Y:S01]  /*0880*/  FSETP.GT.AND P1, PT, R18.reuse, R29.reuse, PT ;  /* 0x0000001d1200720b */ /* 0x0e4fe20003f24000 */
[----:B---3--:R-:W1:Y:S03]  /*0890*/  F2I.TRUNC.NTZ R17, R16 ;  /* 0x0000001000117305 */ /* 0x008e66000020f100 */
[----:B------:R-:W-:-:S05]  /*08a0*/  FSEL R18, R18, R29, P1 ;  /* 0x0000001d12127208 */ /* 0x000fca0000800000 */
[----:B----4-:R-:W0:Y:S01]  /*08b0*/  F2I.TRUNC.NTZ R22, R19 ;  /* 0x0000001300167305 */ /* 0x010e22000020f100 */
[----:B------:R-:W-:-:S04]  /*08c0*/  FSETP.GT.AND P2, PT, R21, R18, PT ;  /* 0x000000121500720b */ /* 0x000fc80003f44000 */
[----:B------:R-:W-:-:S03]  /*08d0*/  FSEL R21, R21, R18, P2 ;  /* 0x0000001215157208 */ /* 0x000fc60001000000 */
[----:B------:R-:W2:Y:S01]  /*08e0*/  F2I.TRUNC.NTZ R24, R23 ;  /* 0x0000001700187305 */ /* 0x000ea2000020f100 */
[----:B------:R-:W-:Y:S02]  /*08f0*/  FSETP.GT.AND P0, PT, R14, R21, PT ;  /* 0x000000150e00720b */ /* 0x000fe40003f04000 */
[----:B-1----:R-:W-:Y:S02]  /*0900*/  ISETP.GT.AND P3, PT, R17, R20, PT ;  /* 0x000000141100720c */ /* 0x002fe40003f64270 */
[----:B------:R-:W-:-:S03]  /*0910*/  VIMNMX R17, PT, PT, R20, R17, !PT ;  /* 0x0000001114117248 */ /* 0x000fc60007fe0100 */
[----:B------:R-:W1:Y:S01]  /*0920*/  F2I.TRUNC.NTZ R18, R25 ;  /* 0x0000001900127305 */ /* 0x000e62000020f100 */
[----:B------:R-:W-:Y:S02]  /*0930*/  FSEL R21, R14, R21, P0 ;  /* 0x000000150e157208 */ /* 0x000fe40000000000 */
[----:B------:R-:W-:Y:S02]  /*0940*/  SEL R10, R13, R10, P3 ;  /* 0x0000000a0d0a7207 */ /* 0x000fe40001800000 */
[----:B0-----:R-:W-:Y:S02]  /*0950*/  ISETP.GT.AND P4, PT, R22, R17, PT ;  /* 0x000000111600720c */ /* 0x001fe40003f84270 */
[----:B------:R-:W-:Y:S02]  /*0960*/  VIMNMX R17, PT, PT, R17, R22, !PT ;  /* 0x0000001611117248 */ /* 0x000fe40007fe0100 */
[----:B------:R-:W-:Y:S02]  /*0970*/  FSETP.GT.AND P3, PT, R12, R21, PT ;  /* 0x000000150c00720b */ /* 0x000fe40003f64000 */
[----:B------:R-:W-:-:S02]  /*0980*/  SEL R10, R7, R10, P4 ;  /* 0x0000000a070a7207 */ /* 0x000fc40002000000 */
[----:B--2---:R-:W-:Y:S02]  /*0990*/  ISETP.GT.AND P4, PT, R24, R17, PT ;  /* 0x000000111800720c */ /* 0x004fe40003f84270 */
[----:B------:R-:W-:Y:S02]  /*09a0*/  VIMNMX R17, PT, PT, R17, R24, !PT ;  /* 0x0000001811117248 */ /* 0x000fe40007fe0100 */
[C---:B------:R-:W-:Y:S01]  /*09b0*/  @!P2 SEL R7, R13.reuse, R15, P1 ;  /* 0x0000000f0d07a207 */ /* 0x040fe20000800000 */
[C---:B------:R-:W-:Y:S01]  /*09c0*/  VIADD R15, R13.reuse, 0x3 ;  /* 0x000000030d0f7836 */ /* 0x040fe20000000000 */
[----:B------:R-:W-:Y:S02]  /*09d0*/  SEL R10, R6, R10, P4 ;  /* 0x0000000a060a7207 */ /* 0x000fe40002000000 */
[----:B-1----:R-:W-:Y:S01]  /*09e0*/  ISETP.GT.AND P1, PT, R18, R17, PT ;  /* 0x000000111200720c */ /* 0x002fe20003f24270 */
[----:B------:R-:W-:Y:S01]  /*09f0*/  VIADD R13, R13, 0x4 ;  /* 0x000000040d0d7836 */ /* 0x000fe20000000000 */
[----:B------:R-:W-:-:S02]  /*0a00*/  VIMNMX R20, PT, PT, R17, R18, !PT ;  /* 0x0000001211147248 */ /* 0x000fc40007fe0100 */
[----:B------:R-:W-:Y:S02]  /*0a10*/  SEL R10, R15, R10, P1 ;  /* 0x0000000a0f0a7207 */ /* 0x000fe40000800000 */
[----:B------:R-:W-:Y:S02]  /*0a20*/  @!P3 SEL R15, R6, R7, P0 ;  /* 0x00000007060fb207 */ /* 0x000fe40000000000 */
[----:B------:R-:W-:-:S07]  /*0a30*/  FSEL R29, R12, R21, P3 ;  /* 0x000000150c1d7208 */ /* 0x000fce0001800000 */
.L_x_63:
[----:B------:R-:W-:Y:S05]  /*0a40*/  BRA.U !UP1, `(.L_x_60) ;  /* 0x0000000109907547 */ /* 0x000fea000b800000 */
[----:B------:R-:W-:Y:S02]  /*0a50*/  UISETP.NE.AND UP0, UPT, UR5, 0x1, UPT ;  /* 0x000000010500788c */ /* 0x000fe4000bf05270 */
[----:B------:R-:W-:-:S04]  /*0a60*/  ULOP3.LUT UR4, UR4, 0x1, URZ, 0xc0, !UPT ;  /* 0x0000000104047892 */ /* 0x000fc8000f8ec0ff */
[----:B------:R-:W-:-:S03]  /*0a70*/  UISETP.NE.U32.AND UP1, UPT, UR4, 0x1, UPT ;  /* 0x000000010400788c */ /* 0x000fc6000bf25070 */
[----:B------:R-:W-:Y:S08]  /*0a80*/  BRA.U !UP0, `(.L_x_64) ;  /* 0x0000000108587547 */ /* 0x000ff0000b800000 */
[----:B------:R-:W-:-:S04]  /*0a90*/  IMAD.WIDE R6, R13, 0x4, R2 ;  /* 0x000000040d067825 */ /* 0x000fc800078e0202 */
[----:B------:R-:W-:Y:S01]  /*0aa0*/  IMAD.WIDE R8, R13, 0x4, R4 ;  /* 0x000000040d087825 */ /* 0x000fe200078e0204 */
[----:B------:R-:W2:Y:S04]  /*0ab0*/  LDG.E R12, desc[UR8][R6.64] ;  /* 0x00000008060c7981 */ /* 0x000ea8000c1e1900 */
[----:B------:R-:W3:Y:S04]  /*0ac0*/  LDG.E R14, desc[UR8][R8.64] ;  /* 0x00000008080e7981 */ /* 0x000ee8000c1e1900 */
[----:B------:R-:W4:Y:S04]  /*0ad0*/  LDG.E R16, desc[UR8][R6.64+0x4] ;  /* 0x0000040806107981 */ /* 0x000f28000c1e1900 */
[----:B------:R-:W4:Y:S01]  /*0ae0*/  LDG.E R18, desc[UR8][R8.64+0x4] ;  /* 0x0000040808127981 */ /* 0x000f22000c1e1900 */
[----:B--2---:R-:W1:Y:S01]  /*0af0*/  F2I.TRUNC.NTZ R17, R12 ;  /* 0x0000000c00117305 */ /* 0x004e62000020f100 */
[----:B---3-5:R-:W-:-:S07]  /*0b00*/  FSETP.GT.AND P1, PT, R14, R29, PT ;  /* 0x0000001d0e00720b */ /* 0x028fce0003f24000 */
[----:B----4-:R-:W0:Y:S01]  /*0b10*/  F2I.TRUNC.NTZ R19, R16 ;  /* 0x0000001000137305 */ /* 0x010e22000020f100 */
[----:B------:R-:W-:-:S04]  /*0b20*/  FSEL R29, R14, R29, P1 ;  /* 0x0000001d0e1d7208 */ /* 0x000fc80000800000 */
[----:B------:R-:W-:Y:S02]  /*0b30*/  FSETP.GT.AND P2, PT, R18, R29, PT ;  /* 0x0000001d1200720b */ /* 0x000fe40003f44000 */
[----:B-1----:R-:W-:Y:S02]  /*0b40*/  ISETP.GT.AND P0, PT, R17, R20, PT ;  /* 0x000000141100720c */ /* 0x002fe40003f04270 */
[----:B------:R-:W-:Y:S01]  /*0b50*/  VIMNMX R20, PT, PT, R20, R17, !PT ;  /* 0x0000001114147248 */ /* 0x000fe20007fe0100 */
[C---:B------:R-:W-:Y:S01]  /*0b60*/  VIADD R17, R13.reuse, 0x1 ;  /* 0x000000010d117836 */ /* 0x040fe20000000000 */
[----:B------:R-:W-:Y:S02]  /*0b70*/  SEL R10, R13, R10, P0 ;  /* 0x0000000a0d0a7207 */ /* 0x000fe40000000000 */
[----:B------:R-:W-:Y:S02]  /*0b80*/  FSEL R29, R18, R29, P2 ;  /* 0x0000001d121d7208 */ /* 0x000fe40001000000 */
[----:B0-----:R-:W-:-:S02]  /*0b90*/  ISETP.GT.AND P0, PT, R19, R20, PT ;  /* 0x000000141300720c */ /* 0x001fc40003f04270 */
[----:B------:R-:W-:Y:S02]  /*0ba0*/  VIMNMX R20, PT, PT, R20, R19, !PT ;  /* 0x0000001314147248 */ /* 0x000fe40007fe0100 */
[----:B------:R-:W-:Y:S02]  /*0bb0*/  SEL R10, R17, R10, P0 ;  /* 0x0000000a110a7207 */ /* 0x000fe40000000000 */
[C---:B------:R-:W-:Y:S01]  /*0bc0*/  @!P2 SEL R17, R13.reuse, R15, P1 ;  /* 0x0000000f0d11a207 */ /* 0x040fe20000800000 */
[----:B------:R-:W-:-:S04]  /*0bd0*/  VIADD R13, R13, 0x2 ;  /* 0x000000020d0d7836 */ /* 0x000fc80000000000 */
[----:B------:R-:W-:-:S07]  /*0be0*/  IMAD.MOV.U32 R15, RZ, RZ, R17 ;  /* 0x000000ffff0f7224 */ /* 0x000fce00078e0011 */
.L_x_64:
[----:B------:R-:W-:Y:S05]  /*0bf0*/  BRA.U UP1, `(.L_x_60) ;  /* 0x0000000101247547 */ /* 0x000fea000b800000 */
[----:B------:R-:W-:-:S06]  /*0c00*/  IMAD.WIDE R2, R13, 0x4, R2 ;  /* 0x000000040d027825 */ /* 0x000fcc00078e0202 */
[----:B------:R-:W2:Y:S01]  /*0c10*/  LDG.E R2, desc[UR8][R2.64] ;  /* 0x0000000802027981 */ /* 0x000ea2000c1e1900 */
[----:B------:R-:W-:-:S06]  /*0c20*/  IMAD.WIDE R4, R13, 0x4, R4 ;  /* 0x000000040d047825 */ /* 0x000fcc00078e0204 */
[----:B------:R-:W3:Y:S01]  /*0c30*/  LDG.E R4, desc[UR8][R4.64] ;  /* 0x0000000804047981 */ /* 0x000ee2000c1e1900 */
[----:B--2---:R-:W1:Y:S01]  /*0c40*/  F2I.TRUNC.NTZ R7, R2 ;  /* 0x0000000200077305 */ /* 0x004e62000020f100 */
[----:B---3-5:R-:W-:-:S04]  /*0c50*/  FSETP.GT.AND P1, PT, R4, R29, PT ;  /* 0x0000001d0400720b */ /* 0x028fc80003f24000 */
[----:B------:R-:W-:Y:S02]  /*0c60*/  SEL R15, R13, R15, P1 ;  /* 0x0000000f0d0f7207 */ /* 0x000fe40000800000 */
[----:B-1----:R-:W-:-:S04]  /*0c70*/  ISETP.GT.AND P0, PT, R7, R20, PT ;  /* 0x000000140700720c */ /* 0x002fc80003f04270 */
[----:B------:R-:W-:-:S09]  /*0c80*/  SEL R10, R13, R10, P0 ;  /* 0x0000000a0d0a7207 */ /* 0x000fd20000000000 */
.L_x_60:
[----:B------:R-:W2:Y:S01]  /*0c90*/  S2R R4, SR_LANEID ;  /* 0x0000000000047919 */ /* 0x000ea20000000000 */
[----:B------:R-:W-:Y:S01]  /*0ca0*/  ISETP.NE.AND P0, PT, R10, R15, PT ;  /* 0x0000000f0a00720c */ /* 0x000fe20003f05270 */
[----:B------:R-:W3:Y:S01]  /*0cb0*/  LDCU.64 UR10, c[0x0][0x390] ;  /* 0x00007200ff0a77ac */ /* 0x000ee20008000a00 */
[----:B------:R-:W4:Y:S01]  /*0cc0*/  LDC.64 R2, c[0x0][0x3a8] ;  /* 0x0000ea00ff027b82 */ /* 0x000f220000000a00 */
[----:B------:R-:W-:Y:S02]  /*0cd0*/  I2FP.F32.U32 R7, R10 ;  /* 0x0000000a00077245 */ /* 0x000fe40000201000 */
[----:B------:R-:W-:Y:S01]  /*0ce0*/  SEL R6, RZ, 0x1, P0 ;  /* 0x00000001ff067807 */ /* 0x000fe20000000000 */
[----:B------:R-:W-:Y:S02]  /*0cf0*/  VOTEU.ANY UR4, UPT, PT ;  /* 0x0000000000047886 */ /* 0x000fe400038e0100 */
[----:B------:R-:W-:Y:S02]  /*0d00*/  UFLO.U32 UR4, UR4 ;  /* 0x00000004000472bd */ /* 0x000fe400080e0000 */
[----:B------:R-:W1:Y:S04]  /*0d10*/  REDUX.SUM UR5, R6 ;  /* 0x00000000060573c4 */ /* 0x000e68000000c000 */
[----:B--2---:R-:W-:-:S02]  /*0d20*/  ISETP.EQ.U32.AND P0, PT, R4, UR4, PT ;  /* 0x0000000404007c0c */ /* 0x004fc4000bf02070 */
[----:B---3--:R-:W-:Y:S01]  /*0d30*/  LEA R4, P1, R0, UR10, 0x2 ;  /* 0x0000000a00047c11 */ /* 0x008fe2000f8210ff */
[----:B-1----:R-:W-:-:S03]  /*0d40*/  IMAD.U32 R9, RZ, RZ, UR5 ;  /* 0x00000005ff097e24 */ /* 0x002fc6000f8e00ff */
[----:B------:R-:W-:-:S05]  /*0d50*/  LEA.HI.X R5, R0, UR11, R11, 0x2, P1 ;  /* 0x0000000b00057c11 */ /* 0x000fca00088f140b */
[----:B0-----:R-:W-:Y:S04]  /*0d60*/  STG.E desc[UR8][R4.64], R7 ;  /* 0x0000000704007986 */ /* 0x001fe8000c101908 */
[----:B----4-:R-:W-:Y:S01]  /*0d70*/  @P0 REDG.E.ADD.STRONG.GPU desc[UR8][R2.64], R9 ;  /* 0x000000090200098e */ /* 0x010fe2000c12e108 */
[----:B------:R-:W-:Y:S05]  /*0d80*/  EXIT ;  /* 0x000000000000794d */ /* 0x000fea0003800000 */
.L_x_65:
        /* <DEDUP_REMOVED lines=15> */
.L_x_133:


//--------------------- .text._Z4centPfS_S_i      --------------------------
	.section	.text._Z4centPfS_S_i,"ax",@progbits
	.align	128
        .global         _Z4centPfS_S_i
        .type           _Z4centPfS_S_i,@function
        .size           _Z4centPfS_S_i,(.L_x_134 - _Z4centPfS_S_i)
        .other          _Z4centPfS_S_i,@"STO_CUDA_ENTRY STV_DEFAULT"
_Z4centPfS_S_i:
.text._Z4centPfS_S_i:
        /* <DEDUP_REMOVED lines=9> */
[----:B------:R-:W1:Y:S07]  /*0090*/  LDCU.64 UR4, c[0x0][0x358] ;  /* 0x00006b00ff0477ac */ /* 0x000e6e0008000a00 */
[----:B------:R-:W2:Y:S08]  /*00a0*/  LDC.64 R6, c[0x0][0x380] ;  /* 0x0000e000ff067b82 */ /* 0x000eb00000000a00 */
[----:B------:R-:W3:Y:S01]  /*00b0*/  LDC.64 R10, c[0x0][0x388] ;  /* 0x0000e200ff0a7b82 */ /* 0x000ee20000000a00 */
[----:B0-----:R-:W-:-:S05]  /*00c0*/  IMAD.WIDE R2, R9, 0x4, R2 ;  /* 0x0000000409027825 */ /* 0x001fca00078e0202 */
[----:B-1----:R0:W-:Y:S01]  /*00d0*/  STG.E desc[UR4][R2.64], RZ ;  /* 0x000000ff02007986 */ /* 0x0021e2000c101904 */
[----:B--2---:R-:W-:-:S05]  /*00e0*/  IMAD.WIDE R6, R9, 0x4, R6 ;  /* 0x0000000409067825 */ /* 0x004fca00078e0206 */
[----:B------:R-:W2:Y:S01]  /*00f0*/  LDG.E R0, desc[UR4][R6.64] ;  /* 0x0000000406007981 */ /* 0x000ea2000c1e1900 */
[----:B------:R-:W-:Y:S01]  /*0100*/  BSSY.RECONVERGENT B0, `(.L_x_66) ;  /* 0x0000024000007945 */ /* 0x000fe20003800200 */
[----:B------:R-:W-:Y:S01]  /*0110*/  CS2R R4, SRZ ;  /* 0x0000000000047805 */ /* 0x000fe2000001ff00 */
[----:B---3--:R-:W-:Y:S01]  /*0120*/  IMAD.WIDE R10, R9, 0x4, R10 ;  /* 0x00000004090a7825 */ /* 0x008fe200078e020a */
[----:B--2---:R-:W-:-:S13]  /*0130*/  FSETP.NEU.AND P0, PT, R0, RZ, PT ;  /* 0x000000ff0000720b */ /* 0x004fda0003f0d000 */
[----:B0-----:R-:W-:Y:S05]  /*0140*/  @!P0 BRA `(.L_x_67) ;  /* 0x00000000007c8947 */ /* 0x001fea0003800000 */
[----:B------:R-:W2:Y:S01]  /*0150*/  LDG.E R4, desc[UR4][R10.64] ;  /* 0x000000040a047981 */ /* 0x000ea2000c1e1900 */
[----:B------:R-:W-:Y:S01]  /*0160*/  HFMA2 R13, -RZ, RZ, 1.5048828125, 33.21875 ;  /* 0x3e055027ff0d7431 */ /* 0x000fe200000001ff */
[----:B--2---:R-:W-:-:S13]  /*0170*/  FSETP.GEU.AND P0, PT, R4, 1.175494350822287508e-38, PT ;  /* 0x008000000400780b */ /* 0x004fda0003f0e000 */
[----:B------:R-:W-:-:S04]  /*0180*/  @!P0 FMUL R4, R4, 8388608 ;  /* 0x4b00000004048820 */ /* 0x000fc80000400000 */
[----:B------:R-:W-:-:S05]  /*0190*/  VIADD R5, R4, 0xc0d55555 ;  /* 0xc0d5555504057836 */ /* 0x000fca0000000000 */
[----:B------:R-:W-:-:S04]  /*01a0*/  LOP3.LUT R9, R5, 0xff800000, RZ, 0xc0, !PT ;  /* 0xff80000005097812 */ /* 0x000fc800078ec0ff */
[----:B------:R-:W-:Y:S01]  /*01b0*/  I2FP.F32.S32 R8, R9 ;  /* 0x0000000900087245 */ /* 0x000fe20000201400 */
[----:B------:R-:W-:Y:S02]  /*01c0*/  IMAD.IADD R5, R4, 0x1, -R9 ;  /* 0x0000000104057824 */ /* 0x000fe400078e0a09 */
[----:B------:R-:W-:Y:S02]  /*01d0*/  IMAD.MOV.U32 R9, RZ, RZ, 0x7f800000 ;  /* 0x7f800000ff097424 */ /* 0x000fe400078e00ff */
[----:B------:R-:W-:-:S04]  /*01e0*/  FADD R12, R5, -1 ;  /* 0xbf800000050c7421 */ /* 0x000fc80000000000 */
[----:B------:R-:W-:-:S04]  /*01f0*/  FFMA R5, R12, -R13, 0.14084610342979431152 ;  /* 0x3e1039f60c057423 */ /* 0x000fc8000000080d */
[----:B------:R-:W-:-:S04]  /*0200*/  FFMA R5, R12, R5, -0.12148627638816833496 ;  /* 0xbdf8cdcc0c057423 */ /* 0x000fc80000000005 */
[----:B------:R-:W-:-:S04]  /*0210*/  FFMA R5, R12, R5, 0.13980610668659210205 ;  /* 0x3e0f29550c057423 */ /* 0x000fc80000000005 */
[----:B------:R-:W-:-:S04]  /*0220*/  FFMA R5, R12, R5, -0.16684235632419586182 ;  /* 0xbe2ad8b90c057423 */ /* 0x000fc80000000005 */
[----:B------:R-:W-:-:S04]  /*0230*/  FFMA R5, R12, R5, 0.20012299716472625732 ;  /* 0x3e4ced0b0c057423 */ /* 0x000fc80000000005 */
[----:B------:R-:W-:-:S04]  /*0240*/  FFMA R5, R12, R5, -0.24999669194221496582 ;  /* 0xbe7fff220c057423 */ /* 0x000fc80000000005 */
[----:B------:R-:W-:-:S04]  /*0250*/  FFMA R5, R12, R5, 0.33333182334899902344 ;  /* 0x3eaaaa780c057423 */ /* 0x000fc80000000005 */
[----:B------:R-:W-:Y:S01]  /*0260*/  FFMA R13, R12, R5, -0.5 ;  /* 0xbf0000000c0d7423 */ /* 0x000fe20000000005 */
[----:B------:R-:W-:Y:S02]  /*0270*/  FSEL R5, RZ, -23, P0 ;  /* 0xc1b80000ff057808 */ /* 0x000fe40000000000 */
[----:B------:R-:W-:Y:S01]  /*0280*/  ISETP.GT.U32.AND P0, PT, R4, 0x7f7fffff, PT ;  /* 0x7f7fffff0400780c */ /* 0x000fe20003f04070 */
[----:B------:R-:W-:Y:S02]  /*0290*/  FMUL R13, R12, R13 ;  /* 0x0000000d0c0d7220 */ /* 0x000fe40000400000 */
[----:B------:R-:W-:Y:S02]  /*02a0*/  FFMA R5, R8, 1.1920928955078125e-07, R5 ;  /* 0x3400000008057823 */ /* 0x000fe40000000005 */
[----:B------:R-:W-:-:S04]  /*02b0*/  FFMA R12, R12, R13, R12 ;  /* 0x0000000d0c0c7223 */ /* 0x000fc8000000000c */
[----:B------:R-:W-:-:S04]  /*02c0*/  FFMA R5, R5, 0.69314718246459960938, R12 ;  /* 0x3f31721805057823 */ /* 0x000fc8000000000c */
[C---:B------:R-:W-:Y:S01]  /*02d0*/  @P0 FFMA R5, R4.reuse, R9, +INF ;  /* 0x7f80000004050423 */ /* 0x040fe20000000009 */
[----:B------:R-:W-:-:S04]  /*02e0*/  FSETP.NEU.AND P0, PT, R4, RZ, PT ;  /* 0x000000ff0400720b */ /* 0x000fc80003f0d000 */
[----:B------:R-:W-:-:S05]  /*02f0*/  FSEL R5, R5, -INF , P0 ;  /* 0xff80000005057808 */ /* 0x000fca0000000000 */
[----:B------:R-:W-:-:S05]  /*0300*/  FFMA R9, R0, R5, RZ ;  /* 0x0000000500097223 */ /* 0x000fca00000000ff */
[----:B------:R0:W-:Y:S04]  /*0310*/  STG.E desc[UR4][R2.64], R9 ;  /* 0x0000000902007986 */ /* 0x0001e8000c101904 */
[----:B------:R0:W5:Y:S01]  /*0320*/  LDG.E R0, desc[UR4][R6.64] ;  /* 0x0000000406007981 */ /* 0x000162000c1e1900 */
[----:B------:R0:W1:Y:S02]  /*0330*/  F2F.F64.F32 R4, R9 ;  /* 0x0000000900047310 */ /* 0x0000640000201800 */
.L_x_67:
[----:B------:R-:W-:Y:S05]  /*0340*/  BSYNC.RECONVERGENT B0 ;  /* 0x0000000000007941 */ /* 0x000fea0003800200 */
.L_x_66:
[----:B-----5:R-:W-:-:S13]  /*0350*/  FSETP.NEU.AND P0, PT, R0, 1, PT ;  /* 0x3f8000000000780b */ /* 0x020fda0003f0d000 */
[----:B------:R-:W-:Y:S05]  /*0360*/  @!P0 EXIT ;  /* 0x000000000000894d */ /* 0x000fea0003800000 */
[----:B------:R-:W0:Y:S01]  /*0370*/  LDG.E R10, desc[UR4][R10.64] ;  /* 0x000000040a0a7981 */ /* 0x000e22000c1e1900 */
[----:B------:R-:W-:Y:S01]  /*0380*/  BSSY.RECONVERGENT B0, `(.L_x_68) ;  /* 0x0000057000007945 */ /* 0x000fe20003800200 */
[----:B0-----:R-:W0:Y:S02]  /*0390*/  F2F.F64.F32 R6, R10 ;  /* 0x0000000a00067310 */ /* 0x001e240000201800 */
[----:B0-----:R-:W-:-:S06]  /*03a0*/  DADD R12, -R6, 1 ;  /* 0x3ff00000060c7429 */ /* 0x001fcc0000000100 */
[----:B------:R0:W2:Y:S04]  /*03b0*/  F2F.F64.F32 R6, R0 ;  /* 0x0000000000067310 */ /* 0x0000a80000201800 */
[----:B------:R-:W-:Y:S01]  /*03c0*/  ISETP.GT.AND P0, PT, R13, 0xfffff, PT ;  /* 0x000fffff0d00780c */ /* 0x000fe20003f04270 */
[----:B------:R-:W-:Y:S01]  /*03d0*/  IMAD.MOV.U32 R15, RZ, RZ, R13 ;  /* 0x000000ffff0f7224 */ /* 0x000fe200078e000d */
[-C--:B------:R-:W-:Y:S02]  /*03e0*/  MOV R14, R12.reuse ;  /* 0x0000000c000e7202 */ /* 0x080fe40000000f00 */
[----:B------:R-:W-:Y:S02]  /*03f0*/  MOV R9, R13 ;  /* 0x0000000d00097202 */ /* 0x000fe40000000f00 */
[----:B------:R-:W-:-:S07]  /*0400*/  MOV R10, R12 ;  /* 0x0000000c000a7202 */ /* 0x000fce0000000f00 */
[----:B------:R-:W-:-:S10]  /*0410*/  @!P0 DMUL R14, R14, 1.80143985094819840000e+16 ;  /* 0x435000000e0e8828 */ /* 0x000fd40000000000 */
[----:B------:R-:W-:Y:S01]  /*0420*/  @!P0 IMAD.MOV.U32 R9, RZ, RZ, R15 ;  /* 0x000000ffff098224 */ /* 0x000fe200078e000f */
[----:B------:R-:W-:-:S04]  /*0430*/  @!P0 MOV R10, R14 ;  /* 0x0000000e000a8202 */ /* 0x000fc80000000f00 */
[----:B------:R-:W-:-:S04]  /*0440*/  IADD3 R8, PT, PT, R9, -0x1, RZ ;  /* 0xffffffff09087810 */ /* 0x000fc80007ffe0ff */
[----:B------:R-:W-:Y:S01]  /*0450*/  ISETP.GT.U32.AND P1, PT, R8, 0x7feffffe, PT ;  /* 0x7feffffe0800780c */ /* 0x000fe20003f24070 */
[----:B------:R-:W-:Y:S02]  /*0460*/  IMAD.MOV.U32 R8, RZ, RZ, -0x3ff ;  /* 0xfffffc01ff087424 */ /* 0x000fe400078e00ff */
[----:B------:R-:W-:-:S10]  /*0470*/  @!P0 IMAD.MOV.U32 R8, RZ, RZ, -0x435 ;  /* 0xfffffbcbff088424 */ /* 0x000fd400078e00ff */
[----:B0-2---:R-:W-:Y:S05]  /*0480*/  @P1 BRA `(.L_x_69) ;  /* 0x0000000400001947 */ /* 0x005fea0003800000 */
[C---:B------:R-:W-:Y:S01]  /*0490*/  LOP3.LUT R0, R9.reuse, 0xfffff, RZ, 0xc0, !PT ;  /* 0x000fffff09007812 */ /* 0x040fe200078ec0ff */
[----:B------:R-:W-:Y:S01]  /*04a0*/  IMAD.MOV.U32 R12, RZ, RZ, RZ ;  /* 0x000000ffff0c7224 */ /* 0x000fe200078e00ff */
[----:B------:R-:W-:Y:S01]  /*04b0*/  MOV R20, 0x8b7a8b04 ;  /* 0x8b7a8b0400147802 */ /* 0x000fe20000000f00 */
[----:B------:R-:W-:Y:S01]  /*04c0*/  IMAD.MOV.U32 R21, RZ, RZ, 0x3ed0ee25 ;  /* 0x3ed0ee25ff157424 */ /* 0x000fe200078e00ff */
[----:B------:R-:W-:Y:S01]  /*04d0*/  LOP3.LUT R11, R0, 0x3ff00000, RZ, 0xfc, !PT ;  /* 0x3ff00000000b7812 */ /* 0x000fe200078efcff */
[----:B------:R-:W-:Y:S01]  /*04e0*/  UMOV UR6, 0x3ae80f1e ;  /* 0x3ae80f1e00067882 */ /* 0x000fe20000000000 */
[----:B------:R-:W-:Y:S01]  /*04f0*/  UMOV UR7, 0x3eb1380b ;  /* 0x3eb1380b00077882 */ /* 0x000fe20000000000 */
[----:B------:R-:W-:Y:S01]  /*0500*/  LEA.HI R22, R9, R8, RZ, 0xc ;  /* 0x0000000809167211 */ /* 0x000fe200078f60ff */
[----:B------:R-:W-:Y:S01]  /*0510*/  IMAD.MOV.U32 R23, RZ, RZ, 0x43300000 ;  /* 0x43300000ff177424 */ /* 0x000fe200078e00ff */
[----:B------:R-:W-:Y:S01]  /*0520*/  ISETP.GE.U32.AND P0, PT, R11, 0x3ff6a09f, PT ;  /* 0x3ff6a09f0b00780c */ /* 0x000fe20003f06070 */
[----:B------:R-:W-:Y:S01]  /*0530*/  UMOV UR8, 0x80000000 ;  /* 0x8000000000087882 */ /* 0x000fe20000000000 */
[----:B------:R-:W-:-:S11]  /*0540*/  UMOV UR9, 0x43300000 ;  /* 0x4330000000097882 */ /* 0x000fd60000000000 */
[----:B------:R-:W-:Y:S01]  /*0550*/  @P0 VIADD R13, R11, 0xfff00000 ;  /* 0xfff000000b0d0836 */ /* 0x000fe20000000000 */
[----:B------:R-:W-:-:S04]  /*0560*/  @P0 IADD3 R22, PT, PT, R22, 0x1, RZ ;  /* 0x0000000116160810 */ /* 0x000fc80007ffe0ff */
[----:B------:R-:W-:Y:S02]  /*0570*/  @P0 MOV R11, R13 ;  /* 0x0000000d000b0202 */ /* 0x000fe40000000f00 */
[----:B------:R-:W-:-:S04]  /*0580*/  LOP3.LUT R22, R22, 0x80000000, RZ, 0x3c, !PT ;  /* 0x8000000016167812 */ /* 0x000fc800078e3cff */
[C---:B------:R-:W-:Y:S02]  /*0590*/  DADD R18, R10.reuse, 1 ;  /* 0x3ff000000a127429 */ /* 0x040fe40000000000 */
[----:B------:R-:W-:-:S04]  /*05a0*/  DADD R10, R10, -1 ;  /* 0xbff000000a0a7429 */ /* 0x000fc80000000000 */
[----:B------:R-:W0:Y:S02]  /*05b0*/  MUFU.RCP64H R13, R19 ;  /* 0x00000013000d7308 */ /* 0x000e240000001800 */
[----:B0-----:R-:W-:-:S08]  /*05c0*/  DFMA R14, -R18, R12, 1 ;  /* 0x3ff00000120e742b */ /* 0x001fd0000000010c */
[----:B------:R-:W-:-:S08]  /*05d0*/  DFMA R14, R14, R14, R14 ;  /* 0x0000000e0e0e722b */ /* 0x000fd0000000000e */
[----:B------:R-:W-:-:S08]  /*05e0*/  DFMA R12, R12, R14, R12 ;  /* 0x0000000e0c0c722b */ /* 0x000fd0000000000c */
[----:B------:R-:W-:-:S08]  /*05f0*/  DMUL R14, R10, R12 ;  /* 0x0000000c0a0e7228 */ /* 0x000fd00000000000 */
[----:B------:R-:W-:-:S08]  /*0600*/  DFMA R14, R10, R12, R14 ;  /* 0x0000000c0a0e722b */ /* 0x000fd0000000000e */
[----:B------:R-:W-:Y:S02]  /*0610*/  DMUL R16, R14, R14 ;  /* 0x0000000e0e107228 */ /* 0x000fe40000000000 */
[----:B------:R-:W-:-:S06]  /*0620*/  DADD R8, R10, -R14 ;  /* 0x000000000a087229 */ /* 0x000fcc000000080e */
[----:B------:R-:W-:Y:S01]  /*0630*/  DFMA R18, R16, UR6, R20 ;  /* 0x0000000610127c2b */ /* 0x000fe20008000014 */
[----:B------:R-:W-:Y:S01]  /*0640*/  UMOV UR6, 0x9f02676f ;  /* 0x9f02676f00067882 */ /* 0x000fe20000000000 */
[----:B------:R-:W-:Y:S01]  /*0650*/  UMOV UR7, 0x3ef3b266 ;  /* 0x3ef3b26600077882 */ /* 0x000fe20000000000 */
[----:B------:R-:W-:Y:S02]  /*0660*/  DADD R20, R8, R8 ;  /* 0x0000000008147229 */ /* 0x000fe40000000008 */
[----:B------:R-:W-:Y:S01]  /*0670*/  DADD R8, R22, -UR8 ;  /* 0x8000000816087e29 */ /* 0x000fe20008000000 */
[----:B------:R-:W-:Y:S01]  /*0680*/  UMOV UR8, 0xfefa39ef ;  /* 0xfefa39ef00087882 */ /* 0x000fe20000000000 */
[----:B------:R-:W-:Y:S01]  /*0690*/  UMOV UR9, 0x3fe62e42 ;  /* 0x3fe62e4200097882 */ /* 0x000fe20000000000 */
[----:B------:R-:W-:Y:S01]  /*06a0*/  DFMA R18, R16, R18, UR6 ;  /* 0x0000000610127e2b */ /* 0x000fe20008000012 */
[----:B------:R-:W-:Y:S01]  /*06b0*/  UMOV UR6, 0xa9ab0956 ;  /* 0xa9ab095600067882 */ /* 0x000fe20000000000 */
[----:B------:R-:W-:Y:S01]  /*06c0*/  UMOV UR7, 0x3f1745cb ;  /* 0x3f1745cb00077882 */ /* 0x000fe20000000000 */
[----:B------:R-:W-:-:S02]  /*06d0*/  DFMA R20, R10, -R14, R20 ;  /* 0x8000000e0a14722b */ /* 0x000fc40000000014 */
[----:B------:R-:W-:-:S03]  /*06e0*/  DFMA R10, R8, UR8, R14 ;  /* 0x00000008080a7c2b */ /* 0x000fc6000800000e */
[----:B------:R-:W-:Y:S01]  /*06f0*/  DFMA R18, R16, R18, UR6 ;  /* 0x0000000610127e2b */ /* 0x000fe20008000012 */
[----:B------:R-:W-:Y:S01]  /*0700*/  UMOV UR6, 0x2d1b5154 ;  /* 0x2d1b515400067882 */ /* 0x000fe20000000000 */
[----:B------:R-:W-:Y:S01]  /*0710*/  UMOV UR7, 0x3f3c71c7 ;  /* 0x3f3c71c700077882 */ /* 0x000fe20000000000 */
[----:B------:R-:W-:-:S05]  /*0720*/  DMUL R20, R12, R20 ;  /* 0x000000140c147228 */ /* 0x000fca0000000000 */
[----:B------:R-:W-:Y:S01]  /*0730*/  DFMA R18, R16, R18, UR6 ;  /* 0x0000000610127e2b */ /* 0x000fe20008000012 */
[----:B------:R-:W-:Y:S01]  /*0740*/  UMOV UR6, 0x923be72d ;  /* 0x923be72d00067882 */ /* 0x000fe20000000000 */
[----:B------:R-:W-:-:S06]  /*0750*/  UMOV UR7, 0x3f624924 ;  /* 0x3f62492400077882 */ /* 0x000fcc0000000000 */
        /* <DEDUP_REMOVED lines=8> */
[----:B------:R-:W-:Y:S02]  /*07e0*/  UMOV UR7, 0x3fe62e42 ;  /* 0x3fe62e4200077882 */ /* 0x000fe40000000000 */
[----:B------:R-:W-:Y:S01]  /*07f0*/  DFMA R22, R8, -UR6, R10 ;  /* 0x8000000608167c2b */ /* 0x000fe2000800000a */
[----:B------:R-:W-:Y:S01]  /*0800*/  UMOV UR6, 0x3b39803f ;  /* 0x3b39803f00067882 */ /* 0x000fe20000000000 */
[----:B------:R-:W-:Y:S02]  /*0810*/  UMOV UR7, 0x3c7abc9e ;  /* 0x3c7abc9e00077882 */ /* 0x000fe40000000000 */
[----:B------:R-:W-:-:S04]  /*0820*/  DMUL R18, R16, R18 ;  /* 0x0000001210127228 */ /* 0x000fc80000000000 */
[----:B------:R-:W-:-:S04]  /*0830*/  DADD R22, -R14, R22 ;  /* 0x000000000e167229 */ /* 0x000fc80000000116 */
[----:B------:R-:W-:-:S08]  /*0840*/  DFMA R18, R14, R18, R20 ;  /* 0x000000120e12722b */ /* 0x000fd00000000014 */
[----:B------:R-:W-:-:S08]  /*0850*/  DADD R18, R18, -R22 ;  /* 0x0000000012127229 */ /* 0x000fd00000000816 */
[----:B------:R-:W-:-:S08]  /*0860*/  DFMA R18, R8, UR6, R18 ;  /* 0x0000000608127c2b */ /* 0x000fd00008000012 */
[----:B------:R-:W-:Y:S01]  /*0870*/  DADD R10, R10, R18 ;  /* 0x000000000a0a7229 */ /* 0x000fe20000000012 */
[----:B------:R-:W-:Y:S10]  /*0880*/  BRA `(.L_x_70) ;  /* 0x0000000000187947 */ /* 0x000ff40003800000 */
.L_x_69:
[----:B------:R-:W-:Y:S02]  /*0890*/  MOV R8, 0x0 ;  /* 0x0000000000087802 */ /* 0x000fe40000000f00 */
[----:B------:R-:W-:Y:S02]  /*08a0*/  MOV R9, 0x7ff00000 ;  /* 0x7ff0000000097802 */ /* 0x000fe40000000f00 */
[----:B------:R-:W-:-:S04]  /*08b0*/  LOP3.LUT P0, RZ, R15, 0x7fffffff, RZ, 0xc0, !PT ;  /* 0x7fffffff0fff7812 */ /* 0x000fc8000780c0ff */
[----:B------:R-:W-:-:S10]  /*08c0*/  DFMA R8, R14, R8, +INF ;  /* 0x7ff000000e08742b */ /* 0x000fd40000000008 */
[----:B------:R-:W-:Y:S02]  /*08d0*/  FSEL R10, R8, RZ, P0 ;  /* 0x000000ff080a7208 */ /* 0x000fe40000000000 */
[----:B------:R-:W-:-:S07]  /*08e0*/  FSEL R11, R9, -QNAN , P0 ;  /* 0xfff00000090b7808 */ /* 0x000fce0000000000 */
.L_x_70:
[----:B------:R-:W-:Y:S05]  /*08f0*/  BSYNC.RECONVERGENT B0 ;  /* 0x0000000000007941 */ /* 0x000fea0003800200 */
.L_x_68:
[----:B------:R-:W-:-:S08]  /*0900*/  DADD R6, -R6, 1 ;  /* 0x3ff0000006067429 */ /* 0x000fd00000000100 */
[----:B-1----:R-:W-:-:S10]  /*0910*/  DFMA R4, R6, R10, R4 ;  /* 0x0000000a0604722b */ /* 0x002fd40000000004 */
[----:B------:R-:W0:Y:S02]  /*0920*/  F2F.F32.F64 R5, R4 ;  /* 0x0000000400057310 */ /* 0x000e240000301000 */
[----:B0-----:R-:W-:Y:S01]  /*0930*/  STG.E desc[UR4][R2.64], R5 ;  /* 0x0000000502007986 */ /* 0x001fe2000c101904 */
[----:B------:R-:W-:Y:S05]  /*0940*/  EXIT ;  /* 0x000000000000794d */ /* 0x000fea0003800000 */
.L_x_71:
        /* <DEDUP_REMOVED lines=11> */
.L_x_134:


//--------------------- .text._Z12reduce_sum2DPfS_iii --------------------------
	.section	.text._Z12reduce_sum2DPfS_iii,"ax",@progbits
	.align	128
        .global         _Z12reduce_sum2DPfS_iii
        .type           _Z12reduce_sum2DPfS_iii,@function
        .size           _Z12reduce_sum2DPfS_iii,(.L_x_135 - _Z12reduce_sum2DPfS_iii)
        .other          _Z12reduce_sum2DPfS_iii,@"STO_CUDA_ENTRY STV_DEFAULT"
_Z12reduce_sum2DPfS_iii:
.text._Z12reduce_sum2DPfS_iii:
[----:B------:R-:W-:Y:S01]  /*0000*/  LDC R1, c[0x0][0x37c] ;  /* 0x0000df00ff017b82 */ /* 0x000fe20000000800 */
[----:B------:R-:W0:Y:S07]  /*0010*/  S2R R0, SR_TID.X ;  /* 0x0000000000007919 */ /* 0x000e2e0000002100 */
[----:B------:R-:W0:Y:S08]  /*0020*/  S2UR UR4, SR_CTAID.X ;  /* 0x00000000000479c3 */ /* 0x000e300000002500 */
[----:B------:R-:W0:Y:S08]  /*0030*/  LDC R5, c[0x0][0x360] ;  /* 0x0000d800ff057b82 */ /* 0x000e300000000800 */
[----:B------:R-:W1:Y:S01]  /*0040*/  LDC.64 R2, c[0x0][0x390] ;  /* 0x0000e400ff027b82 */ /* 0x000e620000000a00 */
[----:B0-----:R-:W-:-:S02]  /*0050*/  IMAD R0, R5, UR4, R0 ;  /* 0x0000000405007c24 */ /* 0x001fc4000f8e0200 */
[----:B-1----:R-:W-:-:S05]  /*0060*/  IMAD R5, R3, R2, RZ ;  /* 0x0000000203057224 */ /* 0x002fca00078e02ff */
[----:B------:R-:W-:-:S13]  /*0070*/  ISETP.GE.AND P0, PT, R0, R5, PT ;  /* 0x000000050000720c */ /* 0x000fda0003f06270 */
[----:B------:R-:W-:Y:S05]  /*0080*/  @P0 EXIT ;  /* 0x000000000000094d */ /* 0x000fea0003800000 */
[----:B------:R-:W0:Y:S02]  /*0090*/  LDCU UR4, c[0x0][0x398] ;  /* 0x00007300ff0477ac */ /* 0x000e240008000800 */
[----:B0-----:R-:W-:Y:S01]  /*00a0*/  UISETP.NE.AND UP0, UPT, UR4, URZ, UPT ;  /* 0x000000ff0400728c */ /* 0x001fe2000bf05270 */
[----:B------:R-:W0:Y:S08]  /*00b0*/  LDCU.64 UR4, c[0x0][0x358] ;  /* 0x00006b00ff0477ac */ /* 0x000e300008000a00 */
[----:B------:R-:W-:Y:S05]  /*00c0*/  BRA.U UP0, `(.L_x_72) ;  /* 0x00000001007c7547 */ /* 0x000fea000b800000 */
[----:B------:R-:W-:Y:S02]  /*00d0*/  IABS R9, R3 ;  /* 0x0000000300097213 */ /* 0x000fe40000000000 */
[----:B------:R-:W-:Y:S02]  /*00e0*/  ISETP.GE.AND P2, PT, R0, RZ, PT ;  /* 0x000000ff0000720c */ /* 0x000fe40003f46270 */
[----:B------:R-:W1:Y:S08]  /*00f0*/  I2F.RP R2, R9 ;  /* 0x0000000900027306 */ /* 0x000e700000209400 */
[----:B-1----:R-:W1:Y:S02]  /*0100*/  MUFU.RCP R2, R2 ;  /* 0x0000000200027308 */ /* 0x002e640000001000 */
[----:B-1----:R-:W-:-:S06]  /*0110*/  IADD3 R4, PT, PT, R2, 0xffffffe, RZ ;  /* 0x0ffffffe02047810 */ /* 0x002fcc0007ffe0ff */
[----:B------:R1:W2:Y:S02]  /*0120*/  F2I.FTZ.U32.TRUNC.NTZ R5, R4 ;  /* 0x0000000400057305 */ /* 0x0002a4000021f000 */
[----:B-1----:R-:W-:Y:S01]  /*0130*/  IMAD.MOV.U32 R4, RZ, RZ, RZ ;  /* 0x000000ffff047224 */ /* 0x002fe200078e00ff */
[----:B--2---:R-:W-:-:S05]  /*0140*/  IADD3 R6, PT, PT, RZ, -R5, RZ ;  /* 0x80000005ff067210 */ /* 0x004fca0007ffe0ff */
[----:B------:R-:W-:Y:S01]  /*0150*/  IMAD R7, R6, R9, RZ ;  /* 0x0000000906077224 */ /* 0x000fe200078e02ff */
[----:B------:R-:W-:-:S03]  /*0160*/  IABS R6, R0 ;  /* 0x0000000000067213 */ /* 0x000fc60000000000 */
[----:B------:R-:W-:-:S06]  /*0170*/  IMAD.HI.U32 R5, R5, R7, R4 ;  /* 0x0000000705057227 */ /* 0x000fcc00078e0004 */
[----:B------:R-:W-:-:S05]  /*0180*/  IMAD.HI.U32 R5, R5, R6, RZ ;  /* 0x0000000605057227 */ /* 0x000fca00078e00ff */
[----:B------:R-:W-:-:S05]  /*0190*/  IADD3 R5, PT, PT, -R5, RZ, RZ ;  /* 0x000000ff05057210 */ /* 0x000fca0007ffe1ff */
[C---:B------:R-:W-:Y:S02]  /*01a0*/  IMAD R2, R9.reuse, R5, R6 ;  /* 0x0000000509027224 */ /* 0x040fe400078e0206 */
[----:B------:R-:W1:Y:S03]  /*01b0*/  LDC.64 R4, c[0x0][0x380] ;  /* 0x0000e000ff047b82 */ /* 0x000e660000000a00 */
[----:B------:R-:W-:-:S05]  /*01c0*/  ISETP.GT.U32.AND P0, PT, R9, R2, PT ;  /* 0x000000020900720c */ /* 0x000fca0003f04070 */
[----:B------:R-:W2:Y:S08]  /*01d0*/  LDC.64 R6, c[0x0][0x388] ;  /* 0x0000e200ff067b82 */ /* 0x000eb00000000a00 */
[----:B------:R-:W-:Y:S01]  /*01e0*/  @!P0 IMAD.IADD R2, R2, 0x1, -R9 ;  /* 0x0000000102028824 */ /* 0x000fe200078e0a09 */
[----:B------:R-:W-:-:S04]  /*01f0*/  ISETP.NE.AND P0, PT, R3, RZ, PT ;  /* 0x000000ff0300720c */ /* 0x000fc80003f05270 */
[----:B------:R-:W-:-:S13]  /*0200*/  ISETP.GT.U32.AND P1, PT, R9, R2, PT ;  /* 0x000000020900720c */ /* 0x000fda0003f24070 */
[----:B------:R-:W-:-:S05]  /*0210*/  @!P1 IADD3 R2, PT, PT, R2, -R9, RZ ;  /* 0x8000000902029210 */ /* 0x000fca0007ffe0ff */
[----:B------:R-:W-:-:S05]  /*0220*/  IMAD.MOV.U32 R9, RZ, RZ, R2 ;  /* 0x000000ffff097224 */ /* 0x000fca00078e0002 */
[----:B------:R-:W-:Y:S02]  /*0230*/  @!P2 IADD3 R9, PT, PT, -R9, RZ, RZ ;  /* 0x000000ff0909a210 */ /* 0x000fe40007ffe1ff */
[----:B------:R-:W-:Y:S01]  /*0240*/  @!P0 LOP3.LUT R9, RZ, R3, RZ, 0x33, !PT ;  /* 0x00000003ff098212 */ /* 0x000fe200078e33ff */
[----:B-1----:R-:W-:-:S04]  /*0250*/  IMAD.WIDE R2, R0, 0x4, R4 ;  /* 0x0000000400027825 */ /* 0x002fc800078e0204 */
[----:B--2---:R-:W-:Y:S02]  /*0260*/  IMAD.WIDE R4, R9, 0x4, R6 ;  /* 0x0000000409047825 */ /* 0x004fe400078e0206 */
[----:B0-----:R-:W2:Y:S04]  /*0270*/  LDG.E R2, desc[UR4][R2.64] ;  /* 0x0000000402027981 */ /* 0x001ea8000c1e1900 */
[----:B------:R-:W2:Y:S02]  /*0280*/  LDG.E R7, desc[UR4][R4.64] ;  /* 0x0000000404077981 */ /* 0x000ea4000c1e1900 */
[----:B--2---:R-:W-:-:S05]  /*0290*/  FADD R7, R2, R7 ;  /* 0x0000000702077221 */ /* 0x004fca0000000000 */
[----:B------:R-:W-:Y:S01]  /*02a0*/  STG.E desc[UR4][R4.64], R7 ;  /* 0x0000000704007986 */ /* 0x000fe2000c101904 */
[----:B------:R-:W-:Y:S05]  /*02b0*/  EXIT ;  /* 0x000000000000794d */ /* 0x000fea0003800000 */
.L_x_72:
[----:B------:R-:W-:Y:S02]  /*02c0*/  IABS R2, R3 ;  /* 0x0000000300027213 */ /* 0x000fe40000000000 */
[----:B------:R-:W-:Y:S02]  /*02d0*/  IABS R8, R0 ;  /* 0x0000000000087213 */ /* 0x000fe40000000000 */
[----:B------:R-:W1:Y:S08]  /*02e0*/  I2F.RP R6, R2 ;  /* 0x0000000200067306 */ /* 0x000e700000209400 */
[----:B-1----:R-:W1:Y:S02]  /*02f0*/  MUFU.RCP R6, R6 ;  /* 0x0000000600067308 */ /* 0x002e640000001000 */
[----:B-1----:R-:W-:-:S06]  /*0300*/  VIADD R4, R6, 0xffffffe ;  /* 0x0ffffffe06047836 */ /* 0x002fcc0000000000 */
[----:B------:R1:W2:Y:S02]  /*0310*/  F2I.FTZ.U32.TRUNC.NTZ R5, R4 ;  /* 0x0000000400057305 */ /* 0x0002a4000021f000 */
[----:B-1----:R-:W-:Y:S01]  /*0320*/  IMAD.MOV.U32 R4, RZ, RZ, RZ ;  /* 0x000000ffff047224 */ /* 0x002fe200078e00ff */
[----:B--2---:R-:W-:-:S05]  /*0330*/  IADD3 R7, PT, PT, RZ, -R5, RZ ;  /* 0x80000005ff077210 */ /* 0x004fca0007ffe0ff */
[----:B------:R-:W-:-:S04]  /*0340*/  IMAD R7, R7, R2, RZ ;  /* 0x0000000207077224 */ /* 0x000fc800078e02ff */
[----:B------:R-:W-:Y:S01]  /*0350*/  IMAD.HI.U32 R7, R5, R7, R4 ;  /* 0x0000000705077227 */ /* 0x000fe200078e0004 */
[----:B------:R-:W-:-:S05]  /*0360*/  MOV R5, R8 ;  /* 0x0000000800057202 */ /* 0x000fca0000000f00 */
[----:B------:R-:W-:-:S04]  /*0370*/  IMAD.HI.U32 R9, R7, R5, RZ ;  /* 0x0000000507097227 */ /* 0x000fc800078e00ff */
[----:B------:R-:W-:-:S04]  /*0380*/  IMAD.MOV R6, RZ, RZ, -R9 ;  /* 0x000000ffff067224 */ /* 0x000fc800078e0a09 */
[C---:B------:R-:W-:Y:S02]  /*0390*/  IMAD R5, R2.reuse, R6, R5 ;  /* 0x0000000602057224 */ /* 0x040fe400078e0205 */
[----:B------:R-:W1:Y:S03]  /*03a0*/  LDC.64 R6, c[0x0][0x388] ;  /* 0x0000e200ff067b82 */ /* 0x000e660000000a00 */
[----:B------:R-:W-:-:S13]  /*03b0*/  ISETP.GT.U32.AND P2, PT, R2, R5, PT ;  /* 0x000000050200720c */ /* 0x000fda0003f44070 */
[-C--:B------:R-:W-:Y:S01]  /*03c0*/  @!P2 IADD3 R5, PT, PT, R5, -R2.reuse, RZ ;  /* 0x800000020505a210 */ /* 0x080fe20007ffe0ff */
[----:B------:R-:W-:Y:S01]  /*03d0*/  @!P2 VIADD R9, R9, 0x1 ;  /* 0x000000010909a836 */ /* 0x000fe20000000000 */
[----:B------:R-:W-:Y:S02]  /*03e0*/  ISETP.NE.AND P2, PT, R3, RZ, PT ;  /* 0x000000ff0300720c */ /* 0x000fe40003f45270 */
[----:B------:R-:W-:Y:S02]  /*03f0*/  ISETP.GE.U32.AND P1, PT, R5, R2, PT ;  /* 0x000000020500720c */ /* 0x000fe40003f26070 */
[----:B------:R-:W2:Y:S01]  /*0400*/  LDC.64 R4, c[0x0][0x380] ;  /* 0x0000e000ff047b82 */ /* 0x000ea20000000a00 */
[----:B------:R-:W-:-:S04]  /*0410*/  LOP3.LUT R2, R0, R3, RZ, 0x3c, !PT ;  /* 0x0000000300027212 */ /* 0x000fc800078e3cff */
[----:B------:R-:W-:-:S06]  /*0420*/  ISETP.GE.AND P0, PT, R2, RZ, PT ;  /* 0x000000ff0200720c */ /* 0x000fcc0003f06270 */
[----:B------:R-:W-:-:S07]  /*0430*/  @P1 IADD3 R9, PT, PT, R9, 0x1, RZ ;  /* 0x0000000109091810 */ /* 0x000fce0007ffe0ff */
[----:B------:R-:W-:Y:S01]  /*0440*/  @!P0 IMAD.MOV R9, RZ, RZ, -R9 ;  /* 0x000000ffff098224 */ /* 0x000fe200078e0a09 */
[----:B------:R-:W-:Y:S01]  /*0450*/  @!P2 LOP3.LUT R9, RZ, R3, RZ, 0x33, !PT ;  /* 0x00000003ff09a212 */ /* 0x000fe200078e33ff */
[----:B--2---:R-:W-:-:S04]  /*0460*/  IMAD.WIDE R4, R0, 0x4, R4 ;  /* 0x0000000400047825 */ /* 0x004fc800078e0204 */
[----:B-1----:R-:W-:Y:S02]  /*0470*/  IMAD.WIDE R2, R9, 0x4, R6 ;  /* 0x0000000409027825 */ /* 0x002fe400078e0206 */
[----:B0-----:R-:W2:Y:S04]  /*0480*/  LDG.E R4, desc[UR4][R4.64] ;  /* 0x0000000404047981 */ /* 0x001ea8000c1e1900 */
[----:B------:R-:W2:Y:S02]  /*0490*/  LDG.E R7, desc[UR4][R2.64] ;  /* 0x0000000402077981 */ /* 0x000ea4000c1e1900 */
[----:B--2---:R-:W-:-:S05]  /*04a0*/  FADD R7, R4, R7 ;  /* 0x0000000704077221 */ /* 0x004fca0000000000 */
[----:B------:R-:W-:Y:S01]  /*04b0*/  STG.E desc[UR4][R2.64], R7 ;  /* 0x0000000702007986 */ /* 0x000fe2000c101904 */
[----:B------:R-:W-:Y:S05]  /*04c0*/  EXIT ;  /* 0x000000000000794d */ /* 0x000fea0003800000 */
.L_x_73:
        /* <DEDUP_REMOVED lines=11> */
.L_x_135:


//--------------------- .text._Z4maskPffii        --------------------------
	.section	.text._Z4maskPffii,"ax",@progbits
	.align	128
        .global         _Z4maskPffii
        .type           _Z4maskPffii,@function
        .size           _Z4maskPffii,(.L_x_136 - _Z4maskPffii)
        .other          _Z4maskPffii,@"STO_CUDA_ENTRY STV_DEFAULT"
_Z4maskPffii:
.text._Z4maskPffii:
[----:B------:R-:W-:Y:S01]  /*0000*/  LDC R1, c[0x0][0x37c] ;  /* 0x0000df00ff017b82 */ /* 0x000fe20000000800 */
[----:B------:R-:W0:Y:S07]  /*0010*/  S2R R5, SR_TID.X ;  /* 0x0000000000057919 */ /* 0x000e2e0000002100 */
[----:B------:R-:W0:Y:S01]  /*0020*/  S2UR UR6, SR_CTAID.X ;  /* 0x00000000000679c3 */ /* 0x000e220000002500 */
[----:B------:R-:W1:Y:S01]  /*0030*/  LDCU UR4, c[0x0][0x390] ;  /* 0x00007200ff0477ac */ /* 0x000e620008000800 */
[----:B------:R-:W1:Y:S06]  /*0040*/  LDCU UR5, c[0x0][0x38c] ;  /* 0x00007180ff0577ac */ /* 0x000e6c0008000800 */
[----:B------:R-:W0:Y:S01]  /*0050*/  LDC R0, c[0x0][0x360] ;  /* 0x0000d800ff007b82 */ /* 0x000e220000000800 */
[----:B-1----:R-:W-:Y:S01]  /*0060*/  UIMAD UR4, UR4, UR5, URZ ;  /* 0x00000005040472a4 */ /* 0x002fe2000f8e02ff */
[----:B0-----:R-:W-:-:S05]  /*0070*/  IMAD R5, R0, UR6, R5 ;  /* 0x0000000600057c24 */ /* 0x001fca000f8e0205 */
[----:B------:R-:W-:-:S13]  /*0080*/  ISETP.GE.AND P0, PT, R5, UR4, PT ;  /* 0x0000000405007c0c */ /* 0x000fda000bf06270 */
[----:B------:R-:W-:Y:S05]  /*0090*/  @P0 EXIT ;  /* 0x000000000000094d */ /* 0x000fea0003800000 */
[----:B------:R-:W0:Y:S01]  /*00a0*/  LDC.64 R2, c[0x0][0x380] ;  /* 0x0000e000ff027b82 */ /* 0x000e220000000a00 */
[----:B------:R-:W1:Y:S01]  /*00b0*/  LDCU.64 UR4, c[0x0][0x358] ;  /* 0x00006b00ff0477ac */ /* 0x000e620008000a00 */
[----:B------:R-:W2:Y:S01]  /*00c0*/  LDCU UR6, c[0x0][0x388] ;  /* 0x00007100ff0677ac */ /* 0x000ea20008000800 */
[----:B0-----:R-:W-:-:S05]  /*00d0*/  IMAD.WIDE R2, R5, 0x4, R2 ;  /* 0x0000000405027825 */ /* 0x001fca00078e0202 */
[----:B-1----:R-:W2:Y:S02]  /*00e0*/  LDG.E R0, desc[UR4][R2.64] ;  /* 0x0000000402007981 */ /* 0x002ea4000c1e1900 */
[----:B--2---:R-:W-:-:S05]  /*00f0*/  FSET.BF.LT.AND R5, R0, UR6, PT ;  /* 0x0000000600057c0a */ /* 0x004fca000b801000 */
[----:B------:R-:W-:Y:S01]  /*0100*/  STG.E desc[UR4][R2.64], R5 ;  /* 0x0000000502007986 */ /* 0x000fe2000c101904 */
[----:B------:R-:W-:Y:S05]  /*0110*/  EXIT ;  /* 0x000000000000794d */ /* 0x000fea0003800000 */
.L_x_74:
        /* <DEDUP_REMOVED lines=14> */
.L_x_136:


//--------------------- .text._Z3sqrPfii          --------------------------
	.section	.text._Z3sqrPfii,"ax",@progbits
	.align	128
        .global         _Z3sqrPfii
        .type           _Z3sqrPfii,@function
        .size           _Z3sqrPfii,(.L_x_137 - _Z3sqrPfii)
        .other          _Z3sqrPfii,@"STO_CUDA_ENTRY STV_DEFAULT"
_Z3sqrPfii:
.text._Z3sqrPfii:
[----:B------:R-:W-:Y:S01]  /*0000*/  LDC R1, c[0x0][0x37c] ;  /* 0x0000df00ff017b82 */ /* 0x000fe20000000800 */
[----:B------:R-:W0:Y:S07]  /*0010*/  S2R R5, SR_TID.X ;  /* 0x0000000000057919 */ /* 0x000e2e0000002100 */
[----:B------:R-:W0:Y:S01]  /*0020*/  S2UR UR6, SR_CTAID.X ;  /* 0x00000000000679c3 */ /* 0x000e220000002500 */
[----:B------:R-:W1:Y:S07]  /*0030*/  LDCU.64 UR4, c[0x0][0x388] ;  /* 0x00007100ff0477ac */ /* 0x000e6e0008000a00 */
[----:B------:R-:W0:Y:S01]  /*0040*/  LDC R0, c[0x0][0x360] ;  /* 0x0000d800ff007b82 */ /* 0x000e220000000800 */
[----:B-1----:R-:W-:Y:S01]  /*0050*/  UIMAD UR4, UR5, UR4, URZ ;  /* 0x00000004050472a4 */ /* 0x002fe2000f8e02ff */
[----:B0-----:R-:W-:-:S05]  /*0060*/  IMAD R5, R0, UR6, R5 ;  /* 0x0000000600057c24 */ /* 0x001fca000f8e0205 */
[----:B------:R-:W-:-:S13]  /*0070*/  ISETP.GE.AND P0, PT, R5, UR4, PT ;  /* 0x0000000405007c0c */ /* 0x000fda000bf06270 */
[----:B------:R-:W-:Y:S05]  /*0080*/  @P0 EXIT ;  /* 0x000000000000094d */ /* 0x000fea0003800000 */
[----:B------:R-:W0:Y:S01]  /*0090*/  LDC.64 R2, c[0x0][0x380] ;  /* 0x0000e000ff027b82 */ /* 0x000e220000000a00 */
[----:B------:R-:W1:Y:S01]  /*00a0*/  LDCU.64 UR4, c[0x0][0x358] ;  /* 0x00006b00ff0477ac */ /* 0x000e620008000a00 */
[----:B0-----:R-:W-:-:S05]  /*00b0*/  IMAD.WIDE R2, R5, 0x4, R2 ;  /* 0x0000000405027825 */ /* 0x001fca00078e0202 */
[----:B-1----:R-:W2:Y:S02]  /*00c0*/  LDG.E R0, desc[UR4][R2.64] ;  /* 0x0000000402007981 */ /* 0x002ea4000c1e1900 */
[----:B--2---:R-:W-:-:S05]  /*00d0*/  FMUL R5, R0, R0 ;  /* 0x0000000000057220 */ /* 0x004fca0000400000 */
[----:B------:R-:W-:Y:S01]  /*00e0*/  STG.E desc[UR4][R2.64], R5 ;  /* 0x0000000502007986 */ /* 0x000fe2000c101904 */
[----:B------:R-:W-:Y:S05]  /*00f0*/  EXIT ;  /* 0x000000000000794d */ /* 0x000fea0003800000 */
.L_x_75:
        /* <DEDUP_REMOVED lines=16> */
.L_x_137:


//--------------------- .text._Z4sqrtPfii         --------------------------
	.section	.text._Z4sqrtPfii,"ax",@progbits
	.align	128
        .global         _Z4sqrtPfii
        .type           _Z4sqrtPfii,@function
        .size           _Z4sqrtPfii,(.L_x_128 - _Z4sqrtPfii)
        .other          _Z4sqrtPfii,@"STO_CUDA_ENTRY STV_DEFAULT"
_Z4sqrtPfii:
.text._Z4sqrtPfii:
        /* <DEDUP_REMOVED lines=12> */
[----:B-1----:R-:W2:Y:S01]  /*00c0*/  LDG.E R0, desc[UR4][R2.64] ;  /* 0x0000000402007981 */ /* 0x002ea2000c1e1900 */
[----:B------:R-:W-:Y:S01]  /*00d0*/  BSSY.RECONVERGENT B0, `(.L_x_76) ;  /* 0x000000d000007945 */ /* 0x000fe20003800200 */
[----:B--2---:R-:W-:Y:S01]  /*00e0*/  IADD3 R4, PT, PT, R0, -0xd000000, RZ ;  /* 0xf300000000047810 */ /* 0x004fe20007ffe0ff */
[----:B------:R0:W1:Y:S03]  /*00f0*/  MUFU.RSQ R5, R0 ;  /* 0x0000000000057308 */ /* 0x0000660000001400 */
[----:B------:R-:W-:-:S13]  /*0100*/  ISETP.GT.U32.AND P0, PT, R4, 0x727fffff, PT ;  /* 0x727fffff0400780c */ /* 0x000fda0003f04070 */
[----:B0-----:R-:W-:Y:S05]  /*0110*/  @!P0 BRA `(.L_x_77) ;  /* 0x0000000000108947 */ /* 0x001fea0003800000 */
[----:B------:R-:W-:-:S07]  /*0120*/  MOV R9, 0x140 ;  /* 0x0000014000097802 */ /* 0x000fce0000000f00 */
[----:B-1----:R-:W-:Y:S05]  /*0130*/  CALL.REL.NOINC `($__internal_1_$__cuda_sm20_sqrt_rn_f32_slowpath) ;  /* 0x0000000000247944 */ /* 0x002fea0003c00000 */
[----:B------:R-:W-:Y:S01]  /*0140*/  MOV R5, R0 ;  /* 0x0000000000057202 */ /* 0x000fe20000000f00 */
[----:B------:R-:W-:Y:S06]  /*0150*/  BRA `(.L_x_78) ;  /* 0x0000000000107947 */ /* 0x000fec0003800000 */
.L_x_77:
[----:B-1----:R-:W-:Y:S01]  /*0160*/  FMUL.FTZ R7, R0, R5 ;  /* 0x0000000500077220 */ /* 0x002fe20000410000 */
[----:B------:R-:W-:-:S03]  /*0170*/  FMUL.FTZ R5, R5, 0.5 ;  /* 0x3f00000005057820 */ /* 0x000fc60000410000 */
[----:B------:R-:W-:-:S04]  /*0180*/  FFMA R0, -R7, R7, R0 ;  /* 0x0000000707007223 */ /* 0x000fc80000000100 */
[----:B------:R-:W-:-:S07]  /*0190*/  FFMA R5, R0, R5, R7 ;  /* 0x0000000500057223 */ /* 0x000fce0000000007 */
.L_x_78:
[----:B------:R-:W-:Y:S05]  /*01a0*/  BSYNC.RECONVERGENT B0 ;  /* 0x0000000000007941 */ /* 0x000fea0003800200 */
.L_x_76:
[----:B------:R-:W-:Y:S01]  /*01b0*/  STG.E desc[UR4][R2.64], R5 ;  /* 0x0000000502007986 */ /* 0x000fe2000c101904 */
[----:B------:R-:W-:Y:S05]  /*01c0*/  EXIT ;  /* 0x000000000000794d */ /* 0x000fea0003800000 */
        .weak           $__internal_1_$__cuda_sm20_sqrt_rn_f32_slowpath
        .type           $__internal_1_$__cuda_sm20_sqrt_rn_f32_slowpath,@function
        .size           $__internal_1_$__cuda_sm20_sqrt_rn_f32_slowpath,(.L_x_128 - $__internal_1_$__cuda_sm20_sqrt_rn_f32_slowpath)
$__internal_1_$__cuda_sm20_sqrt_rn_f32_slowpath:
[----:B------:R-:W-:-:S13]  /*01d0*/  LOP3.LUT P0, RZ, R0, 0x7fffffff, RZ, 0xc0, !PT ;  /* 0x7fffffff00ff7812 */ /* 0x000fda000780c0ff */
[----:B------:R-:W-:Y:S01]  /*01e0*/  @!P0 MOV R4, R0 ;  /* 0x0000000000048202 */ /* 0x000fe20000000f00 */
[----:B------:R-:W-:Y:S06]  /*01f0*/  @!P0 BRA `(.L_x_79) ;  /* 0x0000000000408947 */ /* 0x000fec0003800000 */
[----:B------:R-:W-:-:S13]  /*0200*/  FSETP.GEU.FTZ.AND P0, PT, R0, RZ, PT ;  /* 0x000000ff0000720b */ /* 0x000fda0003f1e000 */
[----:B------:R-:W-:Y:S01]  /*0210*/  @!P0 MOV R4, 0x7fffffff ;  /* 0x7fffffff00048802 */ /* 0x000fe20000000f00 */
[----:B------:R-:W-:Y:S06]  /*0220*/  @!P0 BRA `(.L_x_79) ;  /* 0x0000000000348947 */ /* 0x000fec0003800000 */
[----:B------:R-:W-:-:S13]  /*0230*/  FSETP.GTU.FTZ.AND P0, PT, |R0|, +INF , PT ;  /* 0x7f8000000000780b */ /* 0x000fda0003f1c200 */
[----:B------:R-:W-:Y:S01]  /*0240*/  @P0 FADD.FTZ R4, R0, 1 ;  /* 0x3f80000000040421 */ /* 0x000fe20000010000 */
[----:B------:R-:W-:Y:S06]  /*0250*/  @P0 BRA `(.L_x_79) ;  /* 0x0000000000280947 */ /* 0x000fec0003800000 */
[----:B------:R-:W-:-:S13]  /*0260*/  FSETP.NEU.FTZ.AND P0, PT, |R0|, +INF , PT ;  /* 0x7f8000000000780b */ /* 0x000fda0003f1d200 */
[----:B------:R-:W-:-:S04]  /*0270*/  @P0 FFMA R5, R0, 1.84467440737095516160e+19, RZ ;  /* 0x5f80000000050823 */ /* 0x000fc800000000ff */
[----:B------:R-:W0:Y:S02]  /*0280*/  @P0 MUFU.RSQ R4, R5 ;  /* 0x0000000500040308 */ /* 0x000e240000001400 */
[----:B0-----:R-:W-:Y:S01]  /*0290*/  @P0 FMUL.FTZ R6, R5, R4 ;  /* 0x0000000405060220 */ /* 0x001fe20000410000 */
[----:B------:R-:W-:Y:S01]  /*02a0*/  @P0 FMUL.FTZ R8, R4, 0.5 ;  /* 0x3f00000004080820 */ /* 0x000fe20000410000 */
[----:B------:R-:W-:Y:S02]  /*02b0*/  @!P0 MOV R4, R0 ;  /* 0x0000000000048202 */ /* 0x000fe40000000f00 */
[----:B------:R-:W-:-:S04]  /*02c0*/  @P0 FADD.FTZ R7, -R6, -RZ ;  /* 0x800000ff06070221 */ /* 0x000fc80000010100 */
[----:B------:R-:W-:-:S04]  /*02d0*/  @P0 FFMA R7, R6, R7, R5 ;  /* 0x0000000706070223 */ /* 0x000fc80000000005 */
[----:B------:R-:W-:-:S04]  /*02e0*/  @P0 FFMA R7, R7, R8, R6 ;  /* 0x0000000807070223 */ /* 0x000fc80000000006 */
[----:B------:R-:W-:-:S07]  /*02f0*/  @P0 FMUL.FTZ R4, R7, 2.3283064365386962891e-10 ;  /* 0x2f80000007040820 */ /* 0x000fce0000410000 */
.L_x_79:
[----:B------:R-:W-:Y:S01]  /*0300*/  HFMA2 R5, -RZ, RZ, 0, 0 ;  /* 0x00000000ff057431 */ /* 0x000fe200000001ff */
[----:B------:R-:W-:Y:S02]  /*0310*/  MOV R0, R4 ;  /* 0x0000000400007202 */ /* 0x000fe40000000f00 */
[----:B------:R-:W-:-:S04]  /*0320*/  MOV R4, R9 ;  /* 0x0000000900047202 */ /* 0x000fc80000000f00 */
[----:B------:R-:W-:Y:S05]  /*0330*/  RET.REL.NODEC R4 `(_Z4sqrtPfii) ;  /* 0xfffffffc04307950 */ /* 0x000fea0003c3ffff */
.L_x_80:
        /* <DEDUP_REMOVED lines=12> */
.L_x_128:


//--------------------- .text._Z3expPfii          --------------------------
	.section	.text._Z3expPfii,"ax",@progbits
	.align	128
        .global         _Z3expPfii
        .type           _Z3expPfii,@function
        .size           _Z3expPfii,(.L_x_139 - _Z3expPfii)
        .other          _Z3expPfii,@"STO_CUDA_ENTRY STV_DEFAULT"
_Z3expPfii:
.text._Z3expPfii:
        /* <DEDUP_REMOVED lines=13> */
[----:B------:R-:W-:Y:S01]  /*00d0*/  HFMA2 R5, -RZ, RZ, 0.96630859375, -0.0022525787353515625 ;  /* 0x3bbb989dff057431 */ /* 0x000fe200000001ff */
[----:B------:R-:W-:-:S04]  /*00e0*/  MOV R7, 0x437c0000 ;  /* 0x437c000000077802 */ /* 0x000fc80000000f00 */
[----:B--2---:R-:W-:-:S04]  /*00f0*/  FFMA.SAT R4, R0, R5, 0.5 ;  /* 0x3f00000000047423 */ /* 0x004fc80000002005 */
[----:B------:R-:W-:-:S04]  /*0100*/  FFMA.RM R4, R4, R7, 12582913 ;  /* 0x4b40000104047423 */ /* 0x000fc80000004007 */
[C---:B------:R-:W-:Y:S01]  /*0110*/  FADD R5, R4.reuse, -12583039 ;  /* 0xcb40007f04057421 */ /* 0x040fe20000000000 */
[----:B------:R-:W-:-:S03]  /*0120*/  SHF.L.U32 R4, R4, 0x17, RZ ;  /* 0x0000001704047819 */ /* 0x000fc600000006ff */
[----:B------:R-:W-:-:S04]  /*0130*/  FFMA R5, R0, 1.4426950216293334961, -R5 ;  /* 0x3fb8aa3b00057823 */ /* 0x000fc80000000805 */
[----:B------:R-:W-:-:S06]  /*0140*/  FFMA R5, R0, 1.925963033500011079e-08, R5 ;  /* 0x32a5706000057823 */ /* 0x000fcc0000000005 */
[----:B------:R-:W0:Y:S02]  /*0150*/  MUFU.EX2 R5, R5 ;  /* 0x0000000500057308 */ /* 0x000e240000000800 */
[----:B0-----:R-:W-:-:S05]  /*0160*/  FMUL R7, R4, R5 ;  /* 0x0000000504077220 */ /* 0x001fca0000400000 */
[----:B------:R-:W-:Y:S01]  /*0170*/  STG.E desc[UR4][R2.64], R7 ;  /* 0x0000000702007986 */ /* 0x000fe2000c101904 */
[----:B------:R-:W-:Y:S05]  /*0180*/  EXIT ;  /* 0x000000000000794d */ /* 0x000fea0003800000 */
.L_x_81:
        /* <DEDUP_REMOVED lines=15> */
.L_x_139:


//--------------------- .text._Z3logPfii          --------------------------
	.section	.text._Z3logPfii,"ax",@progbits
	.align	128
        .global         _Z3logPfii
        .type           _Z3logPfii,@function
        .size           _Z3logPfii,(.L_x_140 - _Z3logPfii)
        .other          _Z3logPfii,@"STO_CUDA_ENTRY STV_DEFAULT"
_Z3logPfii:
.text._Z3logPfii:
        /* <DEDUP_REMOVED lines=13> */
[----:B------:R-:W-:Y:S01]  /*00d0*/  HFMA2 R7, -RZ, RZ, 1.5048828125, 33.21875 ;  /* 0x3e055027ff077431 */ /* 0x000fe200000001ff */
[----:B--2---:R-:W-:-:S13]  /*00e0*/  FSETP.GEU.AND P0, PT, R0, 1.175494350822287508e-38, PT ;  /* 0x008000000000780b */ /* 0x004fda0003f0e000 */
[----:B------:R-:W-:-:S05]  /*00f0*/  @!P0 FMUL R0, R0, 8388608 ;  /* 0x4b00000000008820 */ /* 0x000fca0000400000 */
[----:B------:R-:W-:-:S04]  /*0100*/  IADD3 R4, PT, PT, R0, -0x3f2aaaab, RZ ;  /* 0xc0d5555500047810 */ /* 0x000fc80007ffe0ff */
[----:B------:R-:W-:-:S04]  /*0110*/  LOP3.LUT R5, R4, 0xff800000, RZ, 0xc0, !PT ;  /* 0xff80000004057812 */ /* 0x000fc800078ec0ff */
[-C--:B------:R-:W-:Y:S02]  /*0120*/  IADD3 R4, PT, PT, R0, -R5.reuse, RZ ;  /* 0x8000000500047210 */ /* 0x080fe40007ffe0ff */
[----:B------:R-:W-:-:S03]  /*0130*/  I2FP.F32.S32 R5, R5 ;  /* 0x0000000500057245 */ /* 0x000fc60000201400 */
[----:B------:R-:W-:Y:S01]  /*0140*/  FADD R6, R4, -1 ;  /* 0xbf80000004067421 */ /* 0x000fe20000000000 */
[----:B------:R-:W-:Y:S02]  /*0150*/  FSEL R4, RZ, -23, P0 ;  /* 0xc1b80000ff047808 */ /* 0x000fe40000000000 */
[----:B------:R-:W-:Y:S01]  /*0160*/  ISETP.GT.U32.AND P0, PT, R0, 0x7f7fffff, PT ;  /* 0x7f7fffff0000780c */ /* 0x000fe20003f04070 */
[C---:B------:R-:W-:Y:S02]  /*0170*/  FFMA R7, R6.reuse, -R7, 0.14084610342979431152 ;  /* 0x3e1039f606077423 */ /* 0x040fe40000000807 */
[----:B------:R-:W-:Y:S01]  /*0180*/  FFMA R4, R5, 1.1920928955078125e-07, R4 ;  /* 0x3400000005047823 */ /* 0x000fe20000000004 */
[----:B------:R-:W-:Y:S01]  /*0190*/  MOV R5, 0x7f800000 ;  /* 0x7f80000000057802 */ /* 0x000fe20000000f00 */
[----:B------:R-:W-:-:S04]  /*01a0*/  FFMA R7, R6, R7, -0.12148627638816833496 ;  /* 0xbdf8cdcc06077423 */ /* 0x000fc80000000007 */
[----:B------:R-:W-:-:S04]  /*01b0*/  FFMA R7, R6, R7, 0.13980610668659210205 ;  /* 0x3e0f295506077423 */ /* 0x000fc80000000007 */
[----:B------:R-:W-:-:S04]  /*01c0*/  FFMA R7, R6, R7, -0.16684235632419586182 ;  /* 0xbe2ad8b906077423 */ /* 0x000fc80000000007 */
[----:B------:R-:W-:-:S04]  /*01d0*/  FFMA R7, R6, R7, 0.20012299716472625732 ;  /* 0x3e4ced0b06077423 */ /* 0x000fc80000000007 */
[----:B------:R-:W-:-:S04]  /*01e0*/  FFMA R7, R6, R7, -0.24999669194221496582 ;  /* 0xbe7fff2206077423 */ /* 0x000fc80000000007 */
[----:B------:R-:W-:-:S04]  /*01f0*/  FFMA R7, R6, R7, 0.33333182334899902344 ;  /* 0x3eaaaa7806077423 */ /* 0x000fc80000000007 */
[----:B------:R-:W-:-:S04]  /*0200*/  FFMA R7, R6, R7, -0.5 ;  /* 0xbf00000006077423 */ /* 0x000fc80000000007 */
[----:B------:R-:W-:-:S04]  /*0210*/  FMUL R7, R6, R7 ;  /* 0x0000000706077220 */ /* 0x000fc80000400000 */
[----:B------:R-:W-:-:S04]  /*0220*/  FFMA R7, R6, R7, R6 ;  /* 0x0000000706077223 */ /* 0x000fc80000000006 */
[----:B------:R-:W-:Y:S01]  /*0230*/  FFMA R4, R4, 0.69314718246459960938, R7 ;  /* 0x3f31721804047823 */ /* 0x000fe20000000007 */
[C---:B------:R-:W-:Y:S01]  /*0240*/  @P0 FFMA R4, R0.reuse, R5, +INF ;  /* 0x7f80000000040423 */ /* 0x040fe20000000005 */
[----:B------:R-:W-:-:S04]  /*0250*/  FSETP.NEU.AND P0, PT, R0, RZ, PT ;  /* 0x000000ff0000720b */ /* 0x000fc80003f0d000 */
[----:B------:R-:W-:-:S05]  /*0260*/  FSEL R5, R4, -INF , P0 ;  /* 0xff80000004057808 */ /* 0x000fca0000000000 */
[----:B------:R-:W-:Y:S01]  /*0270*/  STG.E desc[UR4][R2.64], R5 ;  /* 0x0000000502007986 */ /* 0x000fe2000c101904 */
[----:B------:R-:W-:Y:S05]  /*0280*/  EXIT ;  /* 0x000000000000794d */ /* 0x000fea0003800000 */
.L_x_82:
        /* <DEDUP_REMOVED lines=15> */
.L_x_140:


//--------------------- .text._Z16reduce_array_sumPfliS_ --------------------------
	.section	.text._Z16reduce_array_sumPfliS_,"ax",@progbits
	.align	128
        .global         _Z16reduce_array_sumPfliS_
        .type           _Z16reduce_array_sumPfliS_,@function
        .size           _Z16reduce_array_sumPfliS_,(.L_x_141 - _Z16reduce_array_sumPfliS_)
        .other          _Z16reduce_array_sumPfliS_,@"STO_CUDA_ENTRY STV_DEFAULT"
_Z16reduce_array_sumPfliS_:
.text._Z16reduce_array_sumPfliS_:
[----:B------:R-:W-:Y:S01]  /*0000*/  LDC R1, c[0x0][0x37c] ;  /* 0x0000df00ff017b82 */ /* 0x000fe20000000800 */
[----:B------:R-:W0:Y:S07]  /*0010*/  S2R R6, SR_TID.X ;  /* 0x0000000000067919 */ /* 0x000e2e0000002100 */
[----:B------:R-:W0:Y:S01]  /*0020*/  S2UR UR4, SR_CTAID.X ;  /* 0x00000000000479c3 */ /* 0x000e220000002500 */
[----:B------:R-:W1:Y:S01]  /*0030*/  LDCU.64 UR14, c[0x0][0x388] ;  /* 0x00007100ff0e77ac */ /* 0x000e620008000a00 */
[----:B------:R-:W-:Y:S01]  /*0040*/  MOV R5, 0x400 ;  /* 0x0000040000057802 */ /* 0x000fe20000000f00 */
[----:B------:R-:W2:Y:S01]  /*0050*/  S2R R0, SR_CgaCtaId ;  /* 0x0000000000007919 */ /* 0x000ea20000008800 */
[----:B------:R-:W3:Y:S02]  /*0060*/  LDCU.64 UR12, c[0x0][0x358] ;  /* 0x00006b00ff0c77ac */ /* 0x000ee40008000a00 */
[----:B------:R-:W-:-:S02]  /*0070*/  IADD3 R25, PT, PT, R5, 0x10, RZ ;  /* 0x0000001005197810 */ /* 0x000fc40007ffe0ff */
[----:B------:R-:W0:Y:S02]  /*0080*/  LDC R3, c[0x0][0x360] ;  /* 0x0000d800ff037b82 */ /* 0x000e240000000800 */
[----:B0-----:R-:W-:Y:S01]  /*0090*/  IMAD R6, R3, UR4, R6 ;  /* 0x0000000403067c24 */ /* 0x001fe2000f8e0206 */
[----:B--2---:R-:W-:-:S04]  /*00a0*/  LEA R25, R0, R25, 0x18 ;  /* 0x0000001900197211 */ /* 0x004fc800078ec0ff */
[C---:B------:R-:W-:Y:S02]  /*00b0*/  ISETP.NE.AND P1, PT, R6.reuse, RZ, PT ;  /* 0x000000ff0600720c */ /* 0x040fe40003f25270 */
[C---:B-1----:R-:W-:Y:S02]  /*00c0*/  ISETP.GE.U32.AND P0, PT, R6.reuse, UR14, PT ;  /* 0x0000000e06007c0c */ /* 0x042fe4000bf06070 */
[----:B------:R-:W-:Y:S02]  /*00d0*/  SHF.R.S32.HI R3, RZ, 0x1f, R6 ;  /* 0x0000001fff037819 */ /* 0x000fe40000011406 */
[-C--:B------:R-:W-:Y:S02]  /*00e0*/  LEA R4, R6, R25.reuse, 0x2 ;  /* 0x0000001906047211 */ /* 0x080fe400078e10ff */
[----:B------:R-:W-:Y:S02]  /*00f0*/  ISETP.GE.AND.EX P0, PT, R3, UR15, PT, P0 ;  /* 0x0000000f03007c0c */ /* 0x000fe4000bf06300 */
[----:B------:R-:W-:Y:S01]  /*0100*/  MOV R23, R25 ;  /* 0x0000001900177202 */ /* 0x000fe20000000f00 */
[----:B------:R0:W-:Y:S02]  /*0110*/  STS [R4], RZ ;  /* 0x000000ff04007388 */ /* 0x0001e40000000800 */
[----:B------:R-:W-:-:S05]  /*0120*/  @!P1 LEA R2, R0, R5, 0x18 ;  /* 0x0000000500029211 */ /* 0x000fca00078ec0ff */
[----:B------:R0:W-:Y:S01]  /*0130*/  @!P1 STS [R2], RZ ;  /* 0x000000ff02009388 */ /* 0x0001e20000000800 */
[----:B------:R-:W-:Y:S06]  /*0140*/  BAR.SYNC.DEFER_BLOCKING 0x0 ;  /* 0x0000000000007b1d */ /* 0x000fec0000010000 */
[----:B---3--:R-:W-:Y:S05]  /*0150*/  @P0 BRA `(.L_x_83) ;  /* 0x0000000400c80947 */ /* 0x008fea0003800000 */
[----:B------:R-:W1:Y:S01]  /*0160*/  LDCU UR7, c[0x0][0x390] ;  /* 0x00007200ff0777ac */ /* 0x000e620008000800 */
[----:B------:R-:W-:Y:S01]  /*0170*/  HFMA2 R7, -RZ, RZ, 0, 0 ;  /* 0x00000000ff077431 */ /* 0x000fe200000001ff */
[----:B-1----:R-:W-:-:S09]  /*0180*/  UISETP.GE.AND UP0, UPT, UR7, 0x1, UPT ;  /* 0x000000010700788c */ /* 0x002fd2000bf06270 */
[----:B------:R-:W-:Y:S05]  /*0190*/  BRA.U !UP0, `(.L_x_84) ;  /* 0x0000000508a87547 */ /* 0x000fea000b800000 */
[----:B------:R-:W-:Y:S02]  /*01a0*/  UISETP.GE.U32.AND UP1, UPT, UR7, 0x10, UPT ;  /* 0x000000100700788c */ /* 0x000fe4000bf26070 */
[----:B------:R-:W-:Y:S01]  /*01b0*/  IMAD R6, R6, UR7, RZ ;  /* 0x0000000706067c24 */ /* 0x000fe2000f8e02ff */
[----:B------:R-:W-:Y:S01]  /*01c0*/  ULOP3.LUT UR10, UR7, 0xf, URZ, 0xc0, !UPT ;  /* 0x0000000f070a7892 */ /* 0x000fe2000f8ec0ff */
[----:B------:R-:W-:Y:S01]  /*01d0*/  MOV R7, RZ ;  /* 0x000000ff00077202 */ /* 0x000fe20000000f00 */
[----:B------:R-:W-:Y:S02]  /*01e0*/  UMOV UR4, URZ ;  /* 0x000000ff00047c82 */ /* 0x000fe40008000000 */
[----:B------:R-:W-:Y:S02]  /*01f0*/  UISETP.NE.AND UP0, UPT, UR10, URZ, UPT ;  /* 0x000000ff0a00728c */ /* 0x000fe4000bf05270 */
[----:B------:R-:W-:Y:S09]  /*0200*/  BRA.U !UP1, `(.L_x_85) ;  /* 0x0000000109b87547 */ /* 0x000ff2000b800000 */
[----:B------:R-:W1:Y:S01]  /*0210*/  LDCU.64 UR8, c[0x0][0x380] ;  /* 0x00007000ff0877ac */ /* 0x000e620008000a00 */
[----:B------:R-:W-:Y:S02]  /*0220*/  MOV R7, RZ ;  /* 0x000000ff00077202 */ /* 0x000fe40000000f00 */
[----:B------:R-:W-:Y:S01]  /*0230*/  MOV R8, R6 ;  /* 0x0000000600087202 */ /* 0x000fe20000000f00 */
[----:B------:R-:W-:Y:S02]  /*0240*/  ULOP3.LUT UR4, UR7, 0x7ffffff0, URZ, 0xc0, !UPT ;  /* 0x7ffffff007047892 */ /* 0x000fe4000f8ec0ff */
[----:B-1----:R-:W-:Y:S02]  /*0250*/  UIADD3 UR5, UP1, UPT, UR8, 0x20, URZ ;  /* 0x0000002008057890 */ /* 0x002fe4000ff3e0ff */
[----:B------:R-:W-:Y:S02]  /*0260*/  UIADD3 UR8, UPT, UPT, -UR4, URZ, URZ ;  /* 0x000000ff04087290 */ /* 0x000fe4000fffe1ff */
[----:B------:R-:W-:-:S12]  /*0270*/  UIADD3.X UR6, UPT, UPT, URZ, UR9, URZ, UP1, !UPT ;  /* 0x00000009ff067290 */ /* 0x000fd80008ffe4ff */
.L_x_86:
[----:B0-----:R-:W-:Y:S02]  /*0280*/  MOV R2, UR5 ;  /* 0x0000000500027c02 */ /* 0x001fe40008000f00 */
[----:B------:R-:W-:-:S03]  /*0290*/  MOV R3, UR6 ;  /* 0x0000000600037c02 */ /* 0x000fc60008000f00 */
[----:B------:R-:W-:-:S05]  /*02a0*/  IMAD.WIDE R2, R8, 0x4, R2 ;  /* 0x0000000408027825 */ /* 0x000fca00078e0202 */
[----:B------:R-:W2:Y:S04]  /*02b0*/  LDG.E R22, desc[UR12][R2.64+-0x20] ;  /* 0xffffe00c02167981 */ /* 0x000ea8000c1e1900 */
[----:B------:R-:W3:Y:S04]  /*02c0*/  LDG.E R21, desc[UR12][R2.64+-0x1c] ;  /* 0xffffe40c02157981 */ /* 0x000ee8000c1e1900 */
[----:B------:R-:W4:Y:S04]  /*02d0*/  LDG.E R24, desc[UR12][R2.64+-0x18] ;  /* 0xffffe80c02187981 */ /* 0x000f28000c1e1900 */
[----:B------:R-:W5:Y:S04]  /*02e0*/  LDG.E R26, desc[UR12][R2.64+-0x14] ;  /* 0xffffec0c021a7981 */ /* 0x000f68000c1e1900 */
        /* <DEDUP_REMOVED lines=11> */
[----:B------:R-:W5:Y:S01]  /*03a0*/  LDG.E R20, desc[UR12][R2.64+0x1c] ;  /* 0x00001c0c02147981 */ /* 0x000f62000c1e1900 */
[----:B------:R-:W-:Y:S01]  /*03b0*/  UIADD3 UR8, UPT, UPT, UR8, 0x10, URZ ;  /* 0x0000001008087890 */ /* 0x000fe2000fffe0ff */
[----:B------:R-:W-:-:S03]  /*03c0*/  IADD3 R8, PT, PT, R8, 0x10, RZ ;  /* 0x0000001008087810 */ /* 0x000fc60007ffe0ff */
[----:B------:R-:W-:Y:S01]  /*03d0*/  UISETP.NE.AND UP1, UPT, UR8, URZ, UPT ;  /* 0x000000ff0800728c */ /* 0x000fe2000bf25270 */
[----:B--2---:R-:W-:-:S04]  /*03e0*/  FADD R22, R22, R7 ;  /* 0x0000000716167221 */ /* 0x004fc80000000000 */
[----:B---3--:R-:W-:-:S04]  /*03f0*/  FADD R21, R22, R21 ;  /* 0x0000001516157221 */ /* 0x008fc80000000000 */
[----:B----4-:R-:W-:-:S04]  /*0400*/  FADD R21, R21, R24 ;  /* 0x0000001815157221 */ /* 0x010fc80000000000 */
[----:B-----5:R-:W-:-:S04]  /*0410*/  FADD R26, R21, R26 ;  /* 0x0000001a151a7221 */ /* 0x020fc80000000000 */
[----:B------:R-:W-:-:S04]  /*0420*/  FADD R19, R26, R19 ;  /* 0x000000131a137221 */ /* 0x000fc80000000000 */
        /* <DEDUP_REMOVED lines=10> */
[----:B------:R-:W-:Y:S01]  /*04d0*/  FADD R7, R9, R20 ;  /* 0x0000001409077221 */ /* 0x000fe20000000000 */
[----:B------:R-:W-:Y:S06]  /*04e0*/  BRA.U UP1, `(.L_x_86) ;  /* 0xfffffffd01647547 */ /* 0x000fec000b83ffff */
.L_x_85:
[----:B------:R-:W-:Y:S05]  /*04f0*/  BRA.U !UP0, `(.L_x_84) ;  /* 0x0000000108d07547 */ /* 0x000fea000b800000 */
[----:B------:R-:W-:Y:S02]  /*0500*/  UISETP.GE.U32.AND UP0, UPT, UR10, 0x8, UPT ;  /* 0x000000080a00788c */ /* 0x000fe4000bf06070 */
[----:B------:R-:W-:-:S04]  /*0510*/  ULOP3.LUT UR6, UR7, 0x7, URZ, 0xc0, !UPT ;  /* 0x0000000707067892 */ /* 0x000fc8000f8ec0ff */
[----:B------:R-:W-:-:S03]  /*0520*/  UISETP.NE.AND UP1, UPT, UR6, URZ, UPT ;  /* 0x000000ff0600728c */ /* 0x000fc6000bf25270 */
[----:B------:R-:W-:Y:S08]  /*0530*/  BRA.U !UP0, `(.L_x_87) ;  /* 0x0000000108507547 */ /* 0x000ff0000b800000 */
[----:B0-----:R-:W0:Y:S01]  /*0540*/  LDC.64 R2, c[0x0][0x380] ;  /* 0x0000e000ff027b82 */ /* 0x001e220000000a00 */
[----:B------:R-:W-:-:S05]  /*0550*/  IADD3 R9, PT, PT, R6, UR4, RZ ;  /* 0x0000000406097c10 */ /* 0x000fca000fffe0ff */
[----:B0-----:R-:W-:-:S05]  /*0560*/  IMAD.WIDE R2, R9, 0x4, R2 ;  /* 0x0000000409027825 */ /* 0x001fca00078e0202 */
[----:B------:R-:W2:Y:S04]  /*0570*/  LDG.E R8, desc[UR12][R2.64] ;  /* 0x0000000c02087981 */ /* 0x000ea8000c1e1900 */
[----:B------:R-:W3:Y:S04]  /*0580*/  LDG.E R9, desc[UR12][R2.64+0x4] ;  /* 0x0000040c02097981 */ /* 0x000ee8000c1e1900 */
[----:B------:R-:W4:Y:S04]  /*0590*/  LDG.E R11, desc[UR12][R2.64+0x8] ;  /* 0x0000080c020b7981 */ /* 0x000f28000c1e1900 */
[----:B------:R-:W5:Y:S04]  /*05a0*/  LDG.E R13, desc[UR12][R2.64+0xc] ;  /* 0x00000c0c020d7981 */ /* 0x000f68000c1e1900 */
[----:B------:R-:W5:Y:S04]  /*05b0*/  LDG.E R15, desc[UR12][R2.64+0x10] ;  /* 0x0000100c020f7981 */ /* 0x000f68000c1e1900 */
[----:B------:R-:W5:Y:S04]  /*05c0*/  LDG.E R17, desc[UR12][R2.64+0x14] ;  /* 0x0000140c02117981 */ /* 0x000f68000c1e1900 */
[----:B------:R-:W5:Y:S04]  /*05d0*/  LDG.E R19, desc[UR12][R2.64+0x18] ;  /* 0x0000180c02137981 */ /* 0x000f68000c1e1900 */
[----:B------:R-:W5:Y:S01]  /*05e0*/  LDG.E R21, desc[UR12][R2.64+0x1c] ;  /* 0x00001c0c02157981 */ /* 0x000f62000c1e1900 */
[----:B------:R-:W-:Y:S01]  /*05f0*/  UIADD3 UR4, UPT, UPT, UR4, 0x8, URZ ;  /* 0x0000000804047890 */ /* 0x000fe2000fffe0ff */
[----:B--2---:R-:W-:-:S04]  /*0600*/  FADD R8, R7, R8 ;  /* 0x0000000807087221 */ /* 0x004fc80000000000 */
[----:B---3--:R-:W-:-:S04]  /*0610*/  FADD R8, R8, R9 ;  /* 0x0000000908087221 */ /* 0x008fc80000000000 */
[----:B----4-:R-:W-:-:S04]  /*0620*/  FADD R8, R8, R11 ;  /* 0x0000000b08087221 */ /* 0x010fc80000000000 */
[----:B-----5:R-:W-:-:S04]  /*0630*/  FADD R8, R8, R13 ;  /* 0x0000000d08087221 */ /* 0x020fc80000000000 */
[----:B------:R-:W-:-:S04]  /*0640*/  FADD R8, R8, R15 ;  /* 0x0000000f08087221 */ /* 0x000fc80000000000 */
[----:B------:R-:W-:-:S04]  /*0650*/  FADD R8, R8, R17 ;  /* 0x0000001108087221 */ /* 0x000fc80000000000 */
[----:B------:R-:W-:-:S04]  /*0660*/  FADD R8, R8, R19 ;  /* 0x0000001308087221 */ /* 0x000fc80000000000 */
[----:B------:R-:W-:-:S07]  /*0670*/  FADD R7, R8, R21 ;  /* 0x0000001508077221 */ /* 0x000fce0000000000 */
.L_x_87:
        /* <DEDUP_REMOVED lines=11> */
[----:B------:R-:W5:Y:S01]  /*0730*/  LDG.E R13, desc[UR12][R2.64+0xc] ;  /* 0x00000c0c020d7981 */ /* 0x000f62000c1e1900 */
[----:B------:R-:W-:Y:S01]  /*0740*/  UIADD3 UR4, UPT, UPT, UR4, 0x4, URZ ;  /* 0x0000000404047890 */ /* 0x000fe2000fffe0ff */
[----:B--2---:R-:W-:-:S04]  /*0750*/  FADD R8, R7, R8 ;  /* 0x0000000807087221 */ /* 0x004fc80000000000 */
[----:B---3--:R-:W-:-:S04]  /*0760*/  FADD R8, R8, R9 ;  /* 0x0000000908087221 */ /* 0x008fc80000000000 */
[----:B----4-:R-:W-:-:S04]  /*0770*/  FADD R8, R8, R11 ;  /* 0x0000000b08087221 */ /* 0x010fc80000000000 */
[----:B-----5:R-:W-:-:S07]  /*0780*/  FADD R7, R8, R13 ;  /* 0x0000000d08077221 */ /* 0x020fce0000000000 */
.L_x_88:
[----:B------:R-:W-:Y:S05]  /*0790*/  BRA.U !UP1, `(.L_x_84) ;  /* 0x0000000109287547 */ /* 0x000fea000b800000 */
[----:B------:R-:W1:Y:S01]  /*07a0*/  LDC.64 R8, c[0x0][0x380] ;  /* 0x0000e000ff087b82 */ /* 0x000e620000000a00 */
[----:B------:R-:W-:Y:S01]  /*07b0*/  IADD3 R11, PT, PT, R6, UR4, RZ ;  /* 0x00000004060b7c10 */ /* 0x000fe2000fffe0ff */
[----:B------:R-:W-:-:S12]  /*07c0*/  UIADD3 UR5, UPT, UPT, -UR5, URZ, URZ ;  /* 0x000000ff05057290 */ /* 0x000fd8000fffe1ff */
.L_x_89:
[----:B01----:R-:W-:-:S06]  /*07d0*/  IMAD.WIDE R2, R11, 0x4, R8 ;  /* 0x000000040b027825 */ /* 0x003fcc00078e0208 */
[----:B------:R-:W2:Y:S01]  /*07e0*/  LDG.E R2, desc[UR12][R2.64] ;  /* 0x0000000c02027981 */ /* 0x000ea2000c1e1900 */
[----:B------:R-:W-:Y:S01]  /*07f0*/  UIADD3 UR5, UPT, UPT, UR5, 0x1, URZ ;  /* 0x0000000105057890 */ /* 0x000fe2000fffe0ff */
[----:B------:R-:W-:-:S03]  /*0800*/  IADD3 R11, PT, PT, R11, 0x1, RZ ;  /* 0x000000010b0b7810 */ /* 0x000fc60007ffe0ff */
[----:B------:R-:W-:Y:S01]  /*0810*/  UISETP.NE.AND UP0, UPT, UR5, URZ, UPT ;  /* 0x000000ff0500728c */ /* 0x000fe2000bf05270 */
[----:B--2---:R-:W-:-:S08]  /*0820*/  FADD R7, R2, R7 ;  /* 0x0000000702077221 */ /* 0x004fd00000000000 */
[----:B------:R-:W-:Y:S05]  /*0830*/  BRA.U UP0, `(.L_x_89) ;  /* 0xfffffffd00e47547 */ /* 0x000fea000b83ffff */
.L_x_84:
[----:B------:R-:W-:Y:S05]  /*0840*/  WARPSYNC.ALL ;  /* 0x0000000000007948 */ /* 0x000fea0003800000 */
[----:B------:R-:W-:Y:S06]  /*0850*/  BAR.SYNC.DEFER_BLOCKING 0x0 ;  /* 0x0000000000007b1d */ /* 0x000fec0000010000 */
[----:B------:R1:W-:Y:S02]  /*0860*/  STS [R4], R7 ;  /* 0x0000000704007388 */ /* 0x0003e40000000800 */
[----:B------:R-:W-:Y:S06]  /*0870*/  BAR.SYNC.DEFER_BLOCKING 0x0 ;  /* 0x0000000000007b1d */ /* 0x000fec0000010000 */
.L_x_83:
[----:B------:R-:W-:Y:S05]  /*0880*/  @P1 EXIT ;  /* 0x000000000000194d */ /* 0x000fea0003800000 */
[----:B------:R-:W-:Y:S01]  /*0890*/  LEA R3, R0, R5, 0x18 ;  /* 0x0000000500037211 */ /* 0x000fe200078ec0ff */
[----:B------:R-:W-:-:S04]  /*08a0*/  UISETP.GE.U32.AND UP0, UPT, UR14, 0x1, UPT ;  /* 0x000000010e00788c */ /* 0x000fc8000bf06070 */
[----:B------:R2:W3:Y:S01]  /*08b0*/  LDS R19, [R3] ;  /* 0x0000000003137984 */ /* 0x0004e20000000800 */
[----:B------:R-:W-:-:S09]  /*08c0*/  UISETP.GE.AND.EX UP0, UPT, UR15, URZ, UPT, UP0 ;  /* 0x000000ff0f00728c */ /* 0x000fd2000bf06300 */
[----:B--2---:R-:W-:Y:S05]  /*08d0*/  BRA.U !UP0, `(.L_x_90) ;  /* 0x0000000508947547 */ /* 0x004fea000b800000 */
[----:B------:R-:W-:Y:S01]  /*08e0*/  UISETP.GE.U32.AND UP0, UPT, UR14, 0x4, UPT ;  /* 0x000000040e00788c */ /* 0x000fe2000bf06070 */
[----:B------:R-:W-:Y:S01]  /*08f0*/  HFMA2 R20, -RZ, RZ, 0, 0 ;  /* 0x00000000ff147431 */ /* 0x000fe200000001ff */
[----:B------:R-:W-:Y:S01]  /*0900*/  ULOP3.LUT UR4, UR14, 0x3, URZ, 0xc0, !UPT ;  /* 0x000000030e047892 */ /* 0x000fe2000f8ec0ff */
[----:B------:R-:W-:Y:S01]  /*0910*/  MOV R22, RZ ;  /* 0x000000ff00167202 */ /* 0x000fe20000000f00 */
[----:B------:R-:W-:-:S04]  /*0920*/  UISETP.GE.U32.AND.EX UP0, UPT, UR15, URZ, UPT, UP0 ;  /* 0x000000ff0f00728c */ /* 0x000fc8000bf06100 */
[----:B------:R-:W-:-:S05]  /*0930*/  MOV R21, UR4 ;  /* 0x0000000400157c02 */ /* 0x000fca0008000f00 */
[----:B------:R-:W-:Y:S05]  /*0940*/  BRA.U !UP0, `(.L_x_91) ;  /* 0x00000005083c7547 */ /* 0x000fea000b800000 */
[----:B------:R-:W-:Y:S01]  /*0950*/  ULOP3.LUT UR4, UR14, 0xfffffffc, URZ, 0xc0, !UPT ;  /* 0xfffffffc0e047892 */ /* 0x000fe2000f8ec0ff */
[----:B------:R-:W-:Y:S01]  /*0960*/  BSSY.RECONVERGENT B0, `(.L_x_91) ;  /* 0x000004d000007945 */ /* 0x000fe20003800200 */
[----:B------:R-:W-:Y:S01]  /*0970*/  ULOP3.LUT UR5, UR15, 0x7fffffff, URZ, 0xc0, !UPT ;  /* 0x7fffffff0f057892 */ /* 0x000fe2000f8ec0ff */
[----:B------:R-:W-:Y:S01]  /*0980*/  MOV R22, RZ ;  /* 0x000000ff00167202 */ /* 0x000fe20000000f00 */
[----:B------:R-:W-:Y:S02]  /*0990*/  UISETP.GT.U32.AND UP0, UPT, UR4, URZ, UPT ;  /* 0x000000ff0400728c */ /* 0x000fe4000bf04070 */
[----:B0-----:R-:W-:Y:S02]  /*09a0*/  MOV R2, UR4 ;  /* 0x0000000400027c02 */ /* 0x001fe40008000f00 */
[----:B------:R-:W-:Y:S02]  /*09b0*/  UISETP.GT.AND.EX UP0, UPT, UR5, URZ, UPT, UP0 ;  /* 0x000000ff0500728c */ /* 0x000fe4000bf04300 */
[----:B------:R-:W-:-:S07]  /*09c0*/  MOV R0, UR5 ;  /* 0x0000000500007c02 */ /* 0x000fce0008000f00 */
[----:B------:R-:W-:Y:S05]  /*09d0*/  BRA.U !UP0, `(.L_x_92) ;  /* 0x0000000108e47547 */ /* 0x000fea000b800000 */
[----:B------:R-:W-:Y:S02]  /*09e0*/  ISETP.GT.U32.AND P1, PT, R2, 0xc, PT ;  /* 0x0000000c0200780c */ /* 0x000fe40003f24070 */
[----:B------:R-:W-:Y:S02]  /*09f0*/  PLOP3.LUT P0, PT, PT, PT, PT, 0x80, 0x8 ;  /* 0x000000000008781c */ /* 0x000fe40003f0f070 */
[----:B------:R-:W-:-:S13]  /*0a00*/  ISETP.GT.AND.EX P1, PT, R0, RZ, PT, P1 ;  /* 0x000000ff0000720c */ /* 0x000fda0003f24310 */
[----:B------:R-:W-:Y:S05]  /*0a10*/  @!P1 BRA `(.L_x_93) ;  /* 0x0000000000789947 */ /* 0x000fea0003800000 */
[----:B------:R-:W-:Y:S01]  /*0a20*/  BSSY.RECONVERGENT B1, `(.L_x_93) ;  /* 0x000001d000017945 */ /* 0x000fe20003800200 */
[----:B------:R-:W-:-:S13]  /*0a30*/  PLOP3.LUT P0, PT, PT, PT, PT, 0x8, 0x80 ;  /* 0x000000000080781c */ /* 0x000fda0003f0e170 */
.L_x_94:
[----:B-1----:R-:W3:Y:S01]  /*0a40*/  LDS.128 R4, [R23] ;  /* 0x0000000017047984 */ /* 0x002ee20000000c00 */
[----:B------:R-:W-:Y:S02]  /*0a50*/  IADD3 R2, P1, PT, R2, -0x10, RZ ;  /* 0xfffffff002027810 */ /* 0x000fe40007f3e0ff */
[----:B------:R-:W-:Y:S01]  /*0a60*/  IADD3 R22, PT, PT, R22, 0x10, RZ ;  /* 0x0000001016167810 */ /* 0x000fe20007ffe0ff */
[----:B------:R-:W0:Y:S01]  /*0a70*/  LDS.128 R8, [R23+0x10] ;  /* 0x0000100017087984 */ /* 0x000e220000000c00 */
[----:B------:R-:W-:Y:S02]  /*0a80*/  IADD3.X R0, PT, PT, R0, -0x1, RZ, P1, !PT ;  /* 0xffffffff00007810 */ /* 0x000fe40000ffe4ff */
[----:B------:R-:W-:Y:S01]  /*0a90*/  ISETP.GT.U32.AND P1, PT, R2, 0xc, PT ;  /* 0x0000000c0200780c */ /* 0x000fe20003f24070 */
[----:B------:R-:W1:Y:S03]  /*0aa0*/  LDS.128 R12, [R23+0x20] ;  /* 0x00002000170c7984 */ /* 0x000e660000000c00 */
[----:B------:R-:W-:Y:S01]  /*0ab0*/  ISETP.GT.AND.EX P1, PT, R0, RZ, PT, P1 ;  /* 0x000000ff0000720c */ /* 0x000fe20003f24310 */
[----:B---3--:R-:W-:-:S02]  /*0ac0*/  FADD R4, R4, R19 ;  /* 0x0000001304047221 */ /* 0x008fc40000000000 */
[----:B------:R2:W3:Y:S02]  /*0ad0*/  LDS.128 R16, [R23+0x30] ;  /* 0x0000300017107984 */ /* 0x0004e40000000c00 */
[----:B------:R-:W-:-:S04]  /*0ae0*/  FADD R5, R5, R4 ;  /* 0x0000000405057221 */ /* 0x000fc80000000000 */
[----:B------:R-:W-:Y:S01]  /*0af0*/  FADD R6, R6, R5 ;  /* 0x0000000506067221 */ /* 0x000fe20000000000 */
[----:B--2---:R-:W-:-:S03]  /*0b00*/  IADD3 R23, PT, PT, R23, 0x40, RZ ;  /* 0x0000004017177810 */ /* 0x004fc60007ffe0ff */
[----:B------:R-:W-:-:S04]  /*0b10*/  FADD R7, R7, R6 ;  /* 0x0000000607077221 */ /* 0x000fc80000000000 */
[----:B0-----:R-:W-:-:S04]  /*0b20*/  FADD R8, R7, R8 ;  /* 0x0000000807087221 */ /* 0x001fc80000000000 */
[----:B------:R-:W-:-:S04]  /*0b30*/  FADD R9, R9, R8 ;  /* 0x0000000809097221 */ /* 0x000fc80000000000 */
[----:B------:R-:W-:-:S04]  /*0b40*/  FADD R10, R10, R9 ;  /* 0x000000090a0a7221 */ /* 0x000fc80000000000 */
[----:B------:R-:W-:-:S04]  /*0b50*/  FADD R11, R11, R10 ;  /* 0x0000000a0b0b7221 */ /* 0x000fc80000000000 */
[----:B-1----:R-:W-:-:S04]  /*0b60*/  FADD R12, R11, R12 ;  /* 0x0000000c0b0c7221 */ /* 0x002fc80000000000 */
[----:B------:R-:W-:-:S04]  /*0b70*/  FADD R13, R13, R12 ;  /* 0x0000000c0d0d7221 */ /* 0x000fc80000000000 */
[----:B------:R-:W-:-:S04]  /*0b80*/  FADD R14, R14, R13 ;  /* 0x0000000d0e0e7221 */ /* 0x000fc80000000000 */
[----:B------:R-:W-:-:S04]  /*0b90*/  FADD R15, R15, R14 ;  /* 0x0000000e0f0f7221 */ /* 0x000fc80000000000 */
[----:B---3--:R-:W-:-:S04]  /*0ba0*/  FADD R16, R15, R16 ;  /* 0x000000100f107221 */ /* 0x008fc80000000000 */
[----:B------:R-:W-:-:S04]  /*0bb0*/  FADD R17, R17, R16 ;  /* 0x0000001011117221 */ /* 0x000fc80000000000 */
[----:B------:R-:W-:-:S04]  /*0bc0*/  FADD R18, R18, R17 ;  /* 0x0000001112127221 */ /* 0x000fc80000000000 */
[----:B------:R-:W-:Y:S01]  /*0bd0*/  FADD R19, R19, R18 ;  /* 0x0000001213137221 */ /* 0x000fe20000000000 */
[----:B------:R-:W-:Y:S06]  /*0be0*/  @P1 BRA `(.L_x_94) ;  /* 0xfffffffc00941947 */ /* 0x000fec000383ffff */
[----:B------:R-:W-:Y:S05]  /*0bf0*/  BSYNC.RECONVERGENT B1 ;  /* 0x0000000000017941 */ /* 0x000fea0003800200 */
.L_x_93:
[----:B------:R-:W-:Y:S01]  /*0c00*/  ISETP.GT.U32.AND P1, PT, R2, 0x4, PT ;  /* 0x000000040200780c */ /* 0x000fe20003f24070 */
[----:B------:R-:W-:Y:S03]  /*0c10*/  BSSY.RECONVERGENT B1, `(.L_x_95) ;  /* 0x0000012000017945 */ /* 0x000fe60003800200 */
[----:B------:R-:W-:-:S13]  /*0c20*/  ISETP.GT.AND.EX P1, PT, R0, RZ, PT, P1 ;  /* 0x000000ff0000720c */ /* 0x000fda0003f24310 */
[----:B------:R-:W-:Y:S05]  /*0c30*/  @!P1 BRA `(.L_x_96) ;  /* 0x00000000003c9947 */ /* 0x000fea0003800000 */
[----:B-1----:R-:W3:Y:S01]  /*0c40*/  LDS.128 R4, [R23] ;  /* 0x0000000017047984 */ /* 0x002ee20000000c00 */
[----:B------:R-:W-:Y:S02]  /*0c50*/  IADD3 R2, P1, PT, R2, -0x8, RZ ;  /* 0xfffffff802027810 */ /* 0x000fe40007f3e0ff */
[----:B------:R-:W-:Y:S01]  /*0c60*/  PLOP3.LUT P0, PT, PT, PT, PT, 0x8, 0x80 ;  /* 0x000000000080781c */ /* 0x000fe20003f0e170 */
[----:B------:R0:W1:Y:S01]  /*0c70*/  LDS.128 R8, [R23+0x10] ;  /* 0x0000100017087984 */ /* 0x0000620000000c00 */
[----:B------:R-:W-:Y:S02]  /*0c80*/  IADD3 R22, PT, PT, R22, 0x8, RZ ;  /* 0x0000000816167810 */ /* 0x000fe40007ffe0ff */
[----:B------:R-:W-:Y:S02]  /*0c90*/  IADD3.X R0, PT, PT, R0, -0x1, RZ, P1, !PT ;  /* 0xffffffff00007810 */ /* 0x000fe40000ffe4ff */
[----:B0-----:R-:W-:Y:S01]  /*0ca0*/  IADD3 R23, PT, PT, R23, 0x20, RZ ;  /* 0x0000002017177810 */ /* 0x001fe20007ffe0ff */
[----:B---3--:R-:W-:-:S04]  /*0cb0*/  FADD R4, R19, R4 ;  /* 0x0000000413047221 */ /* 0x008fc80000000000 */
[----:B------:R-:W-:-:S04]  /*0cc0*/  FADD R5, R5, R4 ;  /* 0x0000000405057221 */ /* 0x000fc80000000000 */
[----:B------:R-:W-:-:S04]  /*0cd0*/  FADD R6, R6, R5 ;  /* 0x0000000506067221 */ /* 0x000fc80000000000 */
[----:B------:R-:W-:-:S04]  /*0ce0*/  FADD R7, R7, R6 ;  /* 0x0000000607077221 */ /* 0x000fc80000000000 */
[----:B-1----:R-:W-:-:S04]  /*0cf0*/  FADD R8, R7, R8 ;  /* 0x0000000807087221 */ /* 0x002fc80000000000 */
[----:B------:R-:W-:-:S04]  /*0d00*/  FADD R9, R9, R8 ;  /* 0x0000000809097221 */ /* 0x000fc80000000000 */
[----:B------:R-:W-:-:S04]  /*0d10*/  FADD R10, R10, R9 ;  /* 0x000000090a0a7221 */ /* 0x000fc80000000000 */
[----:B------:R-:W-:-:S07]  /*0d20*/  FADD R19, R11, R10 ;  /* 0x0000000a0b137221 */ /* 0x000fce0000000000 */
.L_x_96:
[----:B------:R-:W-:Y:S05]  /*0d30*/  BSYNC.RECONVERGENT B1 ;  /* 0x0000000000017941 */ /* 0x000fea0003800200 */
.L_x_95:
[----:B------:R-:W-:-:S04]  /*0d40*/  ISETP.NE.U32.AND P1, PT, R2, RZ, PT ;  /* 0x000000ff0200720c */ /* 0x000fc80003f25070 */
[----:B------:R-:W-:-:S13]  /*0d50*/  ISETP.NE.OR.EX P0, PT, R0, RZ, P0, P1 ;  /* 0x000000ff0000720c */ /* 0x000fda0000705710 */
[----:B------:R-:W-:Y:S05]  /*0d60*/  @!P0 BRA `(.L_x_97) ;  /* 0x0000000000308947 */ /* 0x000fea0003800000 */
.L_x_92:
[----:B-1----:R0:W3:Y:S01]  /*0d70*/  LDS.128 R4, [R23] ;  /* 0x0000000017047984 */ /* 0x0020e20000000c00 */
[----:B------:R-:W-:Y:S02]  /*0d80*/  IADD3 R2, P0, PT, R2, -0x4, RZ ;  /* 0xfffffffc02027810 */ /* 0x000fe40007f1e0ff */
[----:B------:R-:W-:Y:S02]  /*0d90*/  IADD3 R22, PT, PT, R22, 0x4, RZ ;  /* 0x0000000416167810 */ /* 0x000fe40007ffe0ff */
[----:B------:R-:W-:Y:S02]  /*0da0*/  IADD3.X R0, PT, PT, R0, -0x1, RZ, P0, !PT ;  /* 0xffffffff00007810 */ /* 0x000fe400007fe4ff */
[----:B------:R-:W-:Y:S02]  /*0db0*/  ISETP.NE.U32.AND P0, PT, R2, RZ, PT ;  /* 0x000000ff0200720c */ /* 0x000fe40003f05070 */
[----:B0-----:R-:W-:Y:S02]  /*0dc0*/  IADD3 R23, PT, PT, R23, 0x10, RZ ;  /* 0x0000001017177810 */ /* 0x001fe40007ffe0ff */
[----:B------:R-:W-:Y:S01]  /*0dd0*/  ISETP.NE.AND.EX P0, PT, R0, RZ, PT, P0 ;  /* 0x000000ff0000720c */ /* 0x000fe20003f05300 */
[----:B---3--:R-:W-:-:S04]  /*0de0*/  FADD R4, R4, R19 ;  /* 0x0000001304047221 */ /* 0x008fc80000000000 */
[----:B------:R-:W-:-:S04]  /*0df0*/  FADD R5, R5, R4 ;  /* 0x0000000405057221 */ /* 0x000fc80000000000 */
[----:B------:R-:W-:-:S04]  /*0e00*/  FADD R6, R6, R5 ;  /* 0x0000000506067221 */ /* 0x000fc80000000000 */
[----:B------:R-:W-:Y:S01]  /*0e10*/  FADD R19, R7, R6 ;  /* 0x0000000607137221 */ /* 0x000fe20000000000 */
[----:B------:R-:W-:Y:S06]  /*0e20*/  @P0 BRA `(.L_x_92) ;  /* 0xfffffffc00d00947 */ /* 0x000fec000383ffff */
.L_x_97:
[----:B------:R-:W-:Y:S05]  /*0e30*/  BSYNC.RECONVERGENT B0 ;  /* 0x0000000000007941 */ /* 0x000fea0003800200 */
.L_x_91:
[----:B------:R-:W-:-:S04]  /*0e40*/  ISETP.NE.U32.AND P0, PT, R21, RZ, PT ;  /* 0x000000ff1500720c */ /* 0x000fc80003f05070 */
[----:B------:R-:W-:-:S13]  /*0e50*/  ISETP.NE.AND.EX P0, PT, R20, RZ, PT, P0 ;  /* 0x000000ff1400720c */ /* 0x000fda0003f05300 */
[----:B------:R-:W-:Y:S05]  /*0e60*/  @!P0 BRA `(.L_x_98) ;  /* 0x00000000002c8947 */ /* 0x000fea0003800000 */
[----:B------:R-:W-:Y:S01]  /*0e70*/  BSSY.RECONVERGENT B0, `(.L_x_98) ;  /* 0x000000a000007945 */ /* 0x000fe20003800200 */
[----:B------:R-:W-:-:S07]  /*0e80*/  LEA R22, R22, R25, 0x2 ;  /* 0x0000001916167211 */ /* 0x000fce00078e10ff */
.L_x_99:
[----:B------:R2:W3:Y:S01]  /*0e90*/  LDS R0, [R22] ;  /* 0x0000000016007984 */ /* 0x0004e20000000800 */
[----:B------:R-:W-:-:S04]  /*0ea0*/  IADD3 R21, P0, PT, R21, -0x1, RZ ;  /* 0xffffffff15157810 */ /* 0x000fc80007f1e0ff */
[----:B------:R-:W-:Y:S02]  /*0eb0*/  IADD3.X R20, PT, PT, R20, -0x1, RZ, P0, !PT ;  /* 0xffffffff14147810 */ /* 0x000fe400007fe4ff */
[----:B------:R-:W-:Y:S02]  /*0ec0*/  ISETP.NE.U32.AND P0, PT, R21, RZ, PT ;  /* 0x000000ff1500720c */ /* 0x000fe40003f05070 */
[----:B--2---:R-:W-:Y:S02]  /*0ed0*/  IADD3 R22, PT, PT, R22, 0x4, RZ ;  /* 0x0000000416167810 */ /* 0x004fe40007ffe0ff */
[----:B------:R-:W-:Y:S01]  /*0ee0*/  ISETP.NE.AND.EX P0, PT, R20, RZ, PT, P0 ;  /* 0x000000ff1400720c */ /* 0x000fe20003f05300 */
[----:B---3--:R-:W-:-:S12]  /*0ef0*/  FADD R19, R0, R19 ;  /* 0x0000001300137221 */ /* 0x008fd80000000000 */
[----:B------:R-:W-:Y:S05]  /*0f00*/  @P0 BRA `(.L_x_99) ;  /* 0xfffffffc00e00947 */ /* 0x000fea000383ffff */
[----:B------:R-:W-:Y:S05]  /*0f10*/  BSYNC.RECONVERGENT B0 ;  /* 0x0000000000007941 */ /* 0x000fea0003800200 */
.L_x_98:
[----:B---3--:R2:W-:Y:S02]  /*0f20*/  STS [R3], R19 ;  /* 0x0000001303007388 */ /* 0x0085e40000000800 */
.L_x_90:
[----:B0-2---:R-:W3:Y:S02]  /*0f30*/  LDC.64 R2, c[0x0][0x398] ;  /* 0x0000e600ff027b82 */ /* 0x005ee40000000a00 */
[----:B---3--:R-:W-:Y:S01]  /*0f40*/  STG.E desc[UR12][R2.64], R19 ;  /* 0x0000001302007986 */ /* 0x008fe2000c10190c */
[----:B------:R-:W-:Y:S05]  /*0f50*/  EXIT ;  /* 0x000000000000794d */ /* 0x000fea0003800000 */
.L_x_100:
        /* <DEDUP_REMOVED lines=10> */
.L_x_141:


//--------------------- .text._Z3sumfPffS_S_ii    --------------------------
	.section	.text._Z3sumfPffS_S_ii,"ax",@progbits
	.align	128
        .global         _Z3sumfPffS_S_ii
        .type           _Z3sumfPffS_S_ii,@function
        .size           _Z3sumfPffS_S_ii,(.L_x_142 - _Z3sumfPffS_S_ii)
        .other          _Z3sumfPffS_S_ii,@"STO_CUDA_ENTRY STV_DEFAULT"
_Z3sumfPffS_S_ii:
.text._Z3sumfPffS_S_ii:
        /* <DEDUP_REMOVED lines=8> */
[----:B------:R-:W0:Y:S02]  /*0080*/  LDCU UR4, c[0x0][0x3a8] ;  /* 0x00007500ff0477ac */ /* 0x000e240008000800 */
[----:B0-----:R-:W-:Y:S01]  /*0090*/  UISETP.NE.AND UP0, UPT, UR4, URZ, UPT ;  /* 0x000000ff0400728c */ /* 0x001fe2000bf05270 */
[----:B------:R-:W0:Y:S08]  /*00a0*/  LDCU.64 UR4, c[0x0][0x358] ;  /* 0x00006b00ff0477ac */ /* 0x000e300008000a00 */
[----:B------:R-:W-:Y:S05]  /*00b0*/  BRA.U !UP0, `(.L_x_101) ;  /* 0x0000000108407547 */ /* 0x000fea000b800000 */
[----:B------:R-:W1:Y:S01]  /*00c0*/  LDC.64 R4, c[0x0][0x398] ;  /* 0x0000e600ff047b82 */ /* 0x000e620000000a00 */
[----:B------:R-:W2:Y:S01]  /*00d0*/  LDCU UR6, c[0x0][0x390] ;  /* 0x00007200ff0677ac */ /* 0x000ea20008000800 */
[----:B------:R-:W3:Y:S06]  /*00e0*/  LDCU UR7, c[0x0][0x380] ;  /* 0x00007000ff0777ac */ /* 0x000eec0008000800 */
[----:B------:R-:W4:Y:S08]  /*00f0*/  LDC.64 R2, c[0x0][0x388] ;  /* 0x0000e200ff027b82 */ /* 0x000f300000000a00 */
[----:B------:R-:W5:Y:S01]  /*0100*/  LDC.64 R6, c[0x0][0x3a0] ;  /* 0x0000e800ff067b82 */ /* 0x000f620000000a00 */
[----:B-1----:R-:W-:-:S06]  /*0110*/  IMAD.WIDE R4, R9, 0x4, R4 ;  /* 0x0000000409047825 */ /* 0x002fcc00078e0204 */
[----:B0-----:R-:W2:Y:S01]  /*0120*/  LDG.E R4, desc[UR4][R4.64] ;  /* 0x0000000404047981 */ /* 0x001ea2000c1e1900 */
[----:B----4-:R-:W-:-:S06]  /*0130*/  IMAD.WIDE R2, R9, 0x4, R2 ;  /* 0x0000000409027825 */ /* 0x010fcc00078e0202 */
[----:B------:R-:W3:Y:S01]  /*0140*/  LDG.E R2, desc[UR4][R2.64] ;  /* 0x0000000402027981 */ /* 0x000ee2000c1e1900 */
[----:B-----5:R-:W-:-:S05]  /*0150*/  IMAD.WIDE R6, R9, 0x4, R6 ;  /* 0x0000000409067825 */ /* 0x020fca00078e0206 */
[----:B------:R-:W4:Y:S01]  /*0160*/  LDG.E R0, desc[UR4][R6.64] ;  /* 0x0000000406007981 */ /* 0x000f22000c1e1900 */
[----:B--2---:R-:W-:-:S04]  /*0170*/  FMUL R9, R4, UR6 ;  /* 0x0000000604097c20 */ /* 0x004fc80008400000 */
[----:B---3--:R-:W-:-:S04]  /*0180*/  FFMA R9, R2, UR7, R9 ;  /* 0x0000000702097c23 */ /* 0x008fc80008000009 */
[----:B----4-:R-:W-:-:S05]  /*0190*/  FADD R9, R9, R0 ;  /* 0x0000000009097221 */ /* 0x010fca0000000000 */
[----:B------:R-:W-:Y:S01]  /*01a0*/  STG.E desc[UR4][R6.64], R9 ;  /* 0x0000000906007986 */ /* 0x000fe2000c101904 */
[----:B------:R-:W-:Y:S05]  /*01b0*/  EXIT ;  /* 0x000000000000794d */ /* 0x000fea0003800000 */
.L_x_101:
        /* <DEDUP_REMOVED lines=9> */
[----:B-----5:R-:W-:-:S04]  /*0250*/  IMAD.WIDE R6, R9, 0x4, R6 ;  /* 0x0000000409067825 */ /* 0x020fc800078e0206 */
[----:B--2---:R-:W-:-:S04]  /*0260*/  FMUL R11, R4, UR6 ;  /* 0x00000006040b7c20 */ /* 0x004fc80008400000 */
[----:B---3--:R-:W-:-:S05]  /*0270*/  FFMA R11, R2, UR7, R11 ;  /* 0x00000007020b7c23 */ /* 0x008fca000800000b */
[----:B------:R-:W-:Y:S01]  /*0280*/  STG.E desc[UR4][R6.64], R11 ;  /* 0x0000000b06007986 */ /* 0x000fe2000c101904 */
[----:B------:R-:W-:Y:S05]  /*0290*/  EXIT ;  /* 0x000000000000794d */ /* 0x000fea0003800000 */
.L_x_102:
        /* <DEDUP_REMOVED lines=14> */
.L_x_142:


//--------------------- .text._Z3sumPffii         --------------------------
	.section	.text._Z3sumPffii,"ax",@progbits
	.align	128
        .global         _Z3sumPffii
        .type           _Z3sumPffii,@function
        .size           _Z3sumPffii,(.L_x_143 - _Z3sumPffii)
        .other          _Z3sumPffii,@"STO_CUDA_ENTRY STV_DEFAULT"
_Z3sumPffii:
.text._Z3sumPffii:
        /* <DEDUP_REMOVED lines=15> */
[----:B--2---:R-:W-:-:S05]  /*00f0*/  FADD R5, R0, UR6 ;  /* 0x0000000600057e21 */ /* 0x004fca0008000000 */
[----:B------:R-:W-:Y:S01]  /*0100*/  STG.E desc[UR4][R2.64], R5 ;  /* 0x0000000502007986 */ /* 0x000fe2000c101904 */
[----:B------:R-:W-:Y:S05]  /*0110*/  EXIT ;  /* 0x000000000000794d */ /* 0x000fea0003800000 */
.L_x_103:
        /* <DEDUP_REMOVED lines=14> */
.L_x_143:


//--------------------- .text._Z6el_divPfS_S_iii  --------------------------
	.section	.text._Z6el_divPfS_S_iii,"ax",@progbits
	.align	128
        .global         _Z6el_divPfS_S_iii
        .type           _Z6el_divPfS_S_iii,@function
        .size           _Z6el_divPfS_S_iii,(.L_x_129 - _Z6el_divPfS_S_iii)
        .other          _Z6el_divPfS_S_iii,@"STO_CUDA_ENTRY STV_DEFAULT"
_Z6el_divPfS_S_iii:
.text._Z6el_divPfS_S_iii:
        /* <DEDUP_REMOVED lines=10> */
[----:B------:R-:W0:Y:S01]  /*00a0*/  LDCU UR6, c[0x0][0x398] ;  /* 0x00007300ff0677ac */ /* 0x000e220008000800 */
[----:B------:R-:W1:Y:S01]  /*00b0*/  LDCU.64 UR4, c[0x0][0x358] ;  /* 0x00006b00ff0477ac */ /* 0x000e620008000a00 */
[----:B0-----:R-:W-:-:S09]  /*00c0*/  UISETP.NE.AND UP0, UPT, UR6, URZ, UPT ;  /* 0x000000ff0600728c */ /* 0x001fd2000bf05270 */
[----:B-1----:R-:W-:Y:S05]  /*00d0*/  BRA.U !UP0, `(.L_x_104) ;  /* 0x0000000108647547 */ /* 0x002fea000b800000 */
[----:B------:R-:W0:Y:S08]  /*00e0*/  LDC.64 R6, c[0x0][0x388] ;  /* 0x0000e200ff067b82 */ /* 0x000e300000000a00 */
[----:B------:R-:W1:Y:S01]  /*00f0*/  LDC.64 R4, c[0x0][0x380] ;  /* 0x0000e000ff047b82 */ /* 0x000e620000000a00 */
[----:B0-----:R-:W-:-:S05]  /*0100*/  IMAD.WIDE R6, R2, 0x4, R6 ;  /* 0x0000000402067825 */ /* 0x001fca00078e0206 */
[----:B------:R-:W2:Y:S01]  /*0110*/  LDG.E R3, desc[UR4][R6.64] ;  /* 0x0000000406037981 */ /* 0x000ea2000c1e1900 */
[----:B-1----:R-:W-:-:S05]  /*0120*/  IMAD.WIDE R4, R2, 0x4, R4 ;  /* 0x0000000402047825 */ /* 0x002fca00078e0204 */
[----:B------:R-:W3:Y:S01]  /*0130*/  LDG.E R0, desc[UR4][R4.64] ;  /* 0x0000000404007981 */ /* 0x000ee2000c1e1900 */
[----:B------:R-:W-:Y:S01]  /*0140*/  BSSY.RECONVERGENT B0, `(.L_x_105) ;  /* 0x000000c000007945 */ /* 0x000fe20003800200 */
[----:B--2---:R-:W0:Y:S08]  /*0150*/  MUFU.RCP R8, R3 ;  /* 0x0000000300087308 */ /* 0x004e300000001000 */
[----:B---3--:R-:W1:Y:S01]  /*0160*/  FCHK P0, R0, R3 ;  /* 0x0000000300007302 */ /* 0x008e620000000000 */
[----:B0-----:R-:W-:-:S04]  /*0170*/  FFMA R9, -R3, R8, 1 ;  /* 0x3f80000003097423 */ /* 0x001fc80000000108 */
[----:B------:R-:W-:-:S04]  /*0180*/  FFMA R9, R8, R9, R8 ;  /* 0x0000000908097223 */ /* 0x000fc80000000008 */
[----:B------:R-:W-:-:S04]  /*0190*/  FFMA R8, R0, R9, RZ ;  /* 0x0000000900087223 */ /* 0x000fc800000000ff */
[----:B------:R-:W-:-:S04]  /*01a0*/  FFMA R10, -R3, R8, R0 ;  /* 0x00000008030a7223 */ /* 0x000fc80000000100 */
[----:B------:R-:W-:Y:S01]  /*01b0*/  FFMA R8, R9, R10, R8 ;  /* 0x0000000a09087223 */ /* 0x000fe20000000008 */
[----:B-1----:R-:W-:Y:S06]  /*01c0*/  @!P0 BRA `(.L_x_106) ;  /* 0x00000000000c8947 */ /* 0x002fec0003800000 */
[----:B------:R-:W-:-:S07]  /*01d0*/  MOV R4, 0x1f0 ;  /* 0x000001f000047802 */ /* 0x000fce0000000f00 */
[----:B------:R-:W-:Y:S05]  /*01e0*/  CALL.REL.NOINC `($__internal_2_$__cuda_sm3x_div_rn_noftz_f32_slowpath) ;  /* 0x00000000007c7944 */ /* 0x000fea0003c00000 */
[----:B------:R-:W-:-:S07]  /*01f0*/  IMAD.MOV.U32 R8, RZ, RZ, R0 ;  /* 0x000000ffff087224 */ /* 0x000fce00078e0000 */
.L_x_106:
[----:B------:R-:W-:Y:S05]  /*0200*/  BSYNC.RECONVERGENT B0 ;  /* 0x0000000000007941 */ /* 0x000fea0003800200 */
.L_x_105:
[----:B------:R-:W0:Y:S02]  /*0210*/  LDC.64 R4, c[0x0][0x390] ;  /* 0x0000e400ff047b82 */ /* 0x000e240000000a00 */
[----:B0-----:R-:W-:-:S05]  /*0220*/  IMAD.WIDE R2, R2, 0x4, R4 ;  /* 0x0000000402027825 */ /* 0x001fca00078e0204 */
[----:B------:R-:W2:Y:S02]  /*0230*/  LDG.E R5, desc[UR4][R2.64] ;  /* 0x0000000402057981 */ /* 0x000ea4000c1e1900 */
[----:B--2---:R-:W-:-:S05]  /*0240*/  FADD R5, R5, R8 ;  /* 0x0000000805057221 */ /* 0x004fca0000000000 */
[----:B------:R-:W-:Y:S01]  /*0250*/  STG.E desc[UR4][R2.64], R5 ;  /* 0x0000000502007986 */ /* 0x000fe2000c101904 */
[----:B------:R-:W-:Y:S05]  /*0260*/  EXIT ;  /* 0x000000000000794d */ /* 0x000fea0003800000 */
.L_x_104:
        /* <DEDUP_REMOVED lines=18> */
.L_x_108:
[----:B------:R-:W-:Y:S05]  /*0390*/  BSYNC.RECONVERGENT B0 ;  /* 0x0000000000007941 */ /* 0x000fea0003800200 */
.L_x_107:
[----:B------:R-:W0:Y:S02]  /*03a0*/  LDC.64 R4, c[0x0][0x390] ;  /* 0x0000e400ff047b82 */ /* 0x000e240000000a00 */
[----:B0-----:R-:W-:-:S05]  /*03b0*/  IMAD.WIDE R4, R2, 0x4, R4 ;  /* 0x0000000402047825 */ /* 0x001fca00078e0204 */
[----:B------:R-:W-:Y:S01]  /*03c0*/  STG.E desc[UR4][R4.64], R9 ;  /* 0x0000000904007986 */ /* 0x000fe2000c101904 */
[----:B------:R-:W-:Y:S05]  /*03d0*/  EXIT ;  /* 0x000000000000794d */ /* 0x000fea0003800000 */
        .weak           $__internal_2_$__cuda_sm3x_div_rn_noftz_f32_slowpath
        .type           $__internal_2_$__cuda_sm3x_div_rn_noftz_f32_slowpath,@function
        .size           $__internal_2_$__cuda_sm3x_div_rn_noftz_f32_slowpath,(.L_x_129 - $__internal_2_$__cuda_sm3x_div_rn_noftz_f32_slowpath)
$__internal_2_$__cuda_sm3x_div_rn_noftz_f32_slowpath:
[----:B------:R-:W-:Y:S01]  /*03e0*/  SHF.R.U32.HI R6, RZ, 0x17, R3 ;  /* 0x00000017ff067819 */ /* 0x000fe20000011603 */
[----:B------:R-:W-:Y:S01]  /*03f0*/  BSSY.RECONVERGENT B1, `(.L_x_109) ;  /* 0x0000062000017945 */ /* 0x000fe20003800200 */
[----:B------:R-:W-:Y:S02]  /*0400*/  SHF.R.U32.HI R5, RZ, 0x17, R0 ;  /* 0x00000017ff057819 */ /* 0x000fe40000011600 */
[----:B------:R-:W-:Y:S02]  /*0410*/  LOP3.LUT R10, R6, 0xff, RZ, 0xc0, !PT ;  /* 0x000000ff060a7812 */ /* 0x000fe400078ec0ff */
[----:B------:R-:W-:-:S03]  /*0420*/  LOP3.LUT R8, R5, 0xff, RZ, 0xc0, !PT ;  /* 0x000000ff05087812 */ /* 0x000fc600078ec0ff */
[----:B------:R-:W-:Y:S02]  /*0430*/  VIADD R7, R10, 0xffffffff ;  /* 0xffffffff0a077836 */ /* 0x000fe40000000000 */
[----:B------:R-:W-:-:S03]  /*0440*/  VIADD R6, R8, 0xffffffff ;  /* 0xffffffff08067836 */ /* 0x000fc60000000000 */
[----:B------:R-:W-:-:S04]  /*0450*/  ISETP.GT.U32.AND P0, PT, R7, 0xfd, PT ;  /* 0x000000fd0700780c */ /* 0x000fc80003f04070 */
[----:B------:R-:W-:-:S13]  /*0460*/  ISETP.GT.U32.OR P0, PT, R6, 0xfd, P0 ;  /* 0x000000fd0600780c */ /* 0x000fda0000704470 */
[----:B------:R-:W-:Y:S01]  /*0470*/  @!P0 IMAD.MOV.U32 R5, RZ, RZ, RZ ;  /* 0x000000ffff058224 */ /* 0x000fe200078e00ff */
        /* <DEDUP_REMOVED lines=17> */
[----:B------:R-:W-:Y:S02]  /*0590*/  ISETP.GE.AND P0, PT, R6, RZ, PT ;  /* 0x000000ff0600720c */ /* 0x000fe40003f06270 */
[----:B------:R-:W-:-:S11]  /*05a0*/  ISETP.GE.AND P1, PT, R7, RZ, PT ;  /* 0x000000ff0700720c */ /* 0x000fd60003f26270 */
[----:B------:R-:W-:Y:S02]  /*05b0*/  @P0 IMAD.MOV.U32 R5, RZ, RZ, RZ ;  /* 0x000000ffff050224 */ /* 0x000fe400078e00ff */
[----:B------:R-:W-:Y:S01]  /*05c0*/  @!P0 FFMA R0, R0, 1.84467440737095516160e+19, RZ ;  /* 0x5f80000000008823 */ /* 0x000fe200000000ff */
[----:B------:R-:W-:Y:S02]  /*05d0*/  @!P0 IMAD.MOV.U32 R5, RZ, RZ, -0x40 ;  /* 0xffffffc0ff058424 */ /* 0x000fe400078e00ff */
[----:B------:R-:W-:Y:S02]  /*05e0*/  @!P1 FFMA R3, R3, 1.84467440737095516160e+19, RZ ;  /* 0x5f80000003039823 */ /* 0x000fe400000000ff */
[----:B------:R-:W-:-:S07]  /*05f0*/  @!P1 VIADD R5, R5, 0x40 ;  /* 0x0000004005059836 */ /* 0x000fce0000000000 */
.L_x_110:
[----:B------:R-:W-:Y:S01]  /*0600*/  LEA R6, R10, 0xc0800000, 0x17 ;  /* 0xc08000000a067811 */ /* 0x000fe200078eb8ff */
[----:B------:R-:W-:Y:S04]  /*0610*/  BSSY.RECONVERGENT B2, `(.L_x_115) ;  /* 0x0000036000027945 */ /* 0x000fe80003800200 */
[----:B------:R-:W-:Y:S02]  /*0620*/  IMAD.IADD R6, R3, 0x1, -R6 ;  /* 0x0000000103067824 */ /* 0x000fe400078e0a06 */
[----:B------:R-:W-:Y:S02]  /*0630*/  VIADD R3, R8, 0xffffff81 ;  /* 0xffffff8108037836 */ /* 0x000fe40000000000 */
[----:B------:R0:W1:Y:S01]  /*0640*/  MUFU.RCP R7, R6 ;  /* 0x0000000600077308 */ /* 0x0000620000001000 */
[----:B------:R-:W-:Y:S01]  /*0650*/  FADD.FTZ R9, -R6, -RZ ;  /* 0x800000ff06097221 */ /* 0x000fe20000010100 */
[C---:B------:R-:W-:Y:S01]  /*0660*/  IMAD R0, R3.reuse, -0x800000, R0 ;  /* 0xff80000003007824 */ /* 0x040fe200078e0200 */
[----:B0-----:R-:W-:-:S05]  /*0670*/  IADD3 R6, PT, PT, R3, 0x7f, -R10 ;  /* 0x0000007f03067810 */ /* 0x001fca0007ffe80a */
[----:B------:R-:W-:Y:S02]  /*0680*/  IMAD.IADD R6, R6, 0x1, R5 ;  /* 0x0000000106067824 */ /* 0x000fe400078e0205 */
[----:B-1----:R-:W-:-:S04]  /*0690*/  FFMA R8, R7, R9, 1 ;  /* 0x3f80000007087423 */ /* 0x002fc80000000009 */
[----:B------:R-:W-:-:S04]  /*06a0*/  FFMA R12, R7, R8, R7 ;  /* 0x00000008070c7223 */ /* 0x000fc80000000007 */
[----:B------:R-:W-:-:S04]  /*06b0*/  FFMA R7, R0, R12, RZ ;  /* 0x0000000c00077223 */ /* 0x000fc800000000ff */
[----:B------:R-:W-:-:S04]  /*06c0*/  FFMA R8, R9, R7, R0 ;  /* 0x0000000709087223 */ /* 0x000fc80000000000 */
[----:B------:R-:W-:-:S04]  /*06d0*/  FFMA R7, R12, R8, R7 ;  /* 0x000000080c077223 */ /* 0x000fc80000000007 */
[----:B------:R-:W-:-:S04]  /*06e0*/  FFMA R8, R9, R7, R0 ;  /* 0x0000000709087223 */ /* 0x000fc80000000000 */
[----:B------:R-:W-:-:S05]  /*06f0*/  FFMA R0, R12, R8, R7 ;  /* 0x000000080c007223 */ /* 0x000fca0000000007 */
[----:B------:R-:W-:-:S04]  /*0700*/  SHF.R.U32.HI R3, RZ, 0x17, R0 ;  /* 0x00000017ff037819 */ /* 0x000fc80000011600 */
[----:B------:R-:W-:-:S05]  /*0710*/  LOP3.LUT R3, R3, 0xff, RZ, 0xc0, !PT ;  /* 0x000000ff03037812 */ /* 0x000fca00078ec0ff */
[----:B------:R-:W-:-:S04]  /*0720*/  IMAD.IADD R9, R3, 0x1, R6 ;  /* 0x0000000103097824 */ /* 0x000fc800078e0206 */
        /* <DEDUP_REMOVED lines=11> */
[CCC-:B------:R-:W-:Y:S01]  /*07e0*/  FFMA.RM R6, R12.reuse, R8.reuse, R7.reuse ;  /* 0x000000080c067223 */ /* 0x1c0fe20000004007 */
[C---:B------:R-:W-:Y:S02]  /*07f0*/  ISETP.NE.AND P2, PT, R9.reuse, RZ, PT ;  /* 0x000000ff0900720c */ /* 0x040fe40003f45270 */
[----:B------:R-:W-:Y:S02]  /*0800*/  ISETP.NE.AND P1, PT, R9, RZ, PT ;  /* 0x000000ff0900720c */ /* 0x000fe40003f25270 */
[----:B------:R-:W-:Y:S01]  /*0810*/  LOP3.LUT R5, R3, 0x7fffff, RZ, 0xc0, !PT ;  /* 0x007fffff03057812 */ /* 0x000fe200078ec0ff */
[----:B------:R-:W-:Y:S01]  /*0820*/  FFMA.RP R3, R12, R8, R7 ;  /* 0x000000080c037223 */ /* 0x000fe20000008007 */
[----:B------:R-:W-:Y:S02]  /*0830*/  VIADD R8, R9, 0x20 ;  /* 0x0000002009087836 */ /* 0x000fe40000000000 */
[----:B------:R-:W-:Y:S01]  /*0840*/  LOP3.LUT R5, R5, 0x800000, RZ, 0xfc, !PT ;  /* 0x0080000005057812 */ /* 0x000fe200078efcff */
[----:B------:R-:W-:Y:S01]  /*0850*/  IMAD.MOV R7, RZ, RZ, -R9 ;  /* 0x000000ffff077224 */ /* 0x000fe200078e0a09 */
[----:B------:R-:W-:-:S02]  /*0860*/  FSETP.NEU.FTZ.AND P0, PT, R3, R6, PT ;  /* 0x000000060300720b */ /* 0x000fc40003f1d000 */
[----:B------:R-:W-:Y:S02]  /*0870*/  SHF.L.U32 R8, R5, R8, RZ ;  /* 0x0000000805087219 */ /* 0x000fe400000006ff */
[----:B------:R-:W-:Y:S02]  /*0880*/  SEL R6, R7, RZ, P2 ;  /* 0x000000ff07067207 */ /* 0x000fe40001000000 */
[----:B------:R-:W-:Y:S02]  /*0890*/  ISETP.NE.AND P1, PT, R8, RZ, P1 ;  /* 0x000000ff0800720c */ /* 0x000fe40000f25270 */
[----:B------:R-:W-:Y:S02]  /*08a0*/  SHF.R.U32.HI R6, RZ, R6, R5 ;  /* 0x00000006ff067219 */ /* 0x000fe40000011605 */
[----:B------:R-:W-:Y:S02]  /*08b0*/  PLOP3.LUT P0, PT, P0, P1, PT, 0xf8, 0x8f ;  /* 0x00000000008f781c */ /* 0x000fe40000703f70 */
[----:B------:R-:W-:-:S02]  /*08c0*/  SHF.R.U32.HI R8, RZ, 0x1, R6 ;  /* 0x00000001ff087819 */ /* 0x000fc40000011606 */
[----:B------:R-:W-:-:S04]  /*08d0*/  SEL R3, RZ, 0x1, !P0 ;  /* 0x00000001ff037807 */ /* 0x000fc80004000000 */
[----:B------:R-:W-:-:S04]  /*08e0*/  LOP3.LUT R3, R3, 0x1, R8, 0xf8, !PT ;  /* 0x0000000103037812 */ /* 0x000fc800078ef808 */
[----:B------:R-:W-:-:S05]  /*08f0*/  LOP3.LUT R3, R3, R6, RZ, 0xc0, !PT ;  /* 0x0000000603037212 */ /* 0x000fca00078ec0ff */
[----:B------:R-:W-:-:S05]  /*0900*/  IMAD.IADD R3, R8, 0x1, R3 ;  /* 0x0000000108037824 */ /* 0x000fca00078e0203 */
[----:B------:R-:W-:Y:S01]  /*0910*/  LOP3.LUT R0, R3, R0, RZ, 0xfc, !PT ;  /* 0x0000000003007212 */ /* 0x000fe200078efcff */
[----:B------:R-:W-:Y:S06]  /*0920*/  BRA `(.L_x_118) ;  /* 0x0000000000107947 */ /* 0x000fec0003800000 */
.L_x_117:
[----:B------:R-:W-:-:S04]  /*0930*/  LOP3.LUT R0, R0, 0x80000000, RZ, 0xc0, !PT ;  /* 0x8000000000007812 */ /* 0x000fc800078ec0ff */
[----:B------:R-:W-:Y:S01]  /*0940*/  LOP3.LUT R0, R0, 0x7f800000, RZ, 0xfc, !PT ;  /* 0x7f80000000007812 */ /* 0x000fe200078efcff */
[----:B------:R-:W-:Y:S06]  /*0950*/  BRA `(.L_x_118) ;  /* 0x0000000000047947 */ /* 0x000fec0003800000 */
.L_x_116:
[----:B------:R-:W-:-:S07]  /*0960*/  IMAD R0, R6, 0x800000, R0 ;  /* 0x0080000006007824 */ /* 0x000fce00078e0200 */
.L_x_118:
[----:B------:R-:W-:Y:S05]  /*0970*/  BSYNC.RECONVERGENT B2 ;  /* 0x0000000000027941 */ /* 0x000fea0003800200 */
.L_x_115:
[----:B------:R-:W-:Y:S05]  /*0980*/  BRA `(.L_x_119) ;  /* 0x0000000000207947 */ /* 0x000fea0003800000 */
.L_x_114:
[----:B------:R-:W-:-:S04]  /*0990*/  LOP3.LUT R0, R3, 0x80000000, R0, 0x48, !PT ;  /* 0x8000000003007812 */ /* 0x000fc800078e4800 */
[----:B------:R-:W-:Y:S01]  /*09a0*/  LOP3.LUT R0, R0, 0x7f800000, RZ, 0xfc, !PT ;  /* 0x7f80000000007812 */ /* 0x000fe200078efcff */
[----:B------:R-:W-:Y:S06]  /*09b0*/  BRA `(.L_x_119) ;  /* 0x0000000000147947 */ /* 0x000fec0003800000 */
.L_x_113:
[----:B------:R-:W-:Y:S01]  /*09c0*/  LOP3.LUT R0, R3, 0x80000000, R0, 0x48, !PT ;  /* 0x8000000003007812 */ /* 0x000fe200078e4800 */
[----:B------:R-:W-:Y:S06]  /*09d0*/  BRA `(.L_x_119) ;  /* 0x00000000000c7947 */ /* 0x000fec0003800000 */
.L_x_112:
[----:B------:R-:W0:Y:S01]  /*09e0*/  MUFU.RSQ R0, -QNAN ;  /* 0xffc0000000007908 */ /* 0x000e220000001400 */
[----:B------:R-:W-:Y:S05]  /*09f0*/  BRA `(.L_x_119) ;  /* 0x0000000000047947 */ /* 0x000fea0003800000 */
.L_x_111:
[----:B------:R-:W-:-:S07]  /*0a00*/  FADD.FTZ R0, R0, R3 ;  /* 0x0000000300007221 */ /* 0x000fce0000010000 */
.L_x_119:
[----:B------:R-:W-:Y:S05]  /*0a10*/  BSYNC.RECONVERGENT B1 ;  /* 0x0000000000017941 */ /* 0x000fea0003800200 */
.L_x_109:
[----:B------:R-:W-:-:S04]  /*0a20*/  IMAD.MOV.U32 R5, RZ, RZ, 0x0 ;  /* 0x00000000ff057424 */ /* 0x000fc800078e00ff */
[----:B0-----:R-:W-:Y:S05]  /*0a30*/  RET.REL.NODEC R4 `(_Z6el_divPfS_S_iii) ;  /* 0xfffffff404707950 */ /* 0x001fea0003c3ffff */
.L_x_120:
        /* <DEDUP_REMOVED lines=12> */
.L_x_129:


//--------------------- .text._Z7el_multPfS_S_iii --------------------------
	.section	.text._Z7el_multPfS_S_iii,"ax",@progbits
	.align	128
        .global         _Z7el_multPfS_S_iii
        .type           _Z7el_multPfS_S_iii,@function
        .size           _Z7el_multPfS_S_iii,(.L_x_145 - _Z7el_multPfS_S_iii)
        .other          _Z7el_multPfS_S_iii,@"STO_CUDA_ENTRY STV_DEFAULT"
_Z7el_multPfS_S_iii:
.text._Z7el_multPfS_S_iii:
        /* <DEDUP_REMOVED lines=10> */
[----:B------:R-:W0:Y:S02]  /*00a0*/  LDCU UR4, c[0x0][0x398] ;  /* 0x00007300ff0477ac */ /* 0x000e240008000800 */
[----:B0-----:R-:W-:Y:S01]  /*00b0*/  UISETP.NE.AND UP0, UPT, UR4, URZ, UPT ;  /* 0x000000ff0400728c */ /* 0x001fe2000bf05270 */
[----:B------:R-:W0:Y:S08]  /*00c0*/  LDCU.64 UR4, c[0x0][0x358] ;  /* 0x00006b00ff0477ac */ /* 0x000e300008000a00 */
[----:B------:R-:W-:Y:S05]  /*00d0*/  BRA.U !UP0, `(.L_x_121) ;  /* 0x0000000108307547 */ /* 0x000fea000b800000 */
[----:B------:R-:W1:Y:S08]  /*00e0*/  LDC.64 R2, c[0x0][0x380] ;  /* 0x0000e000ff027b82 */ /* 0x000e700000000a00 */
[----:B------:R-:W2:Y:S08]  /*00f0*/  LDC.64 R4, c[0x0][0x388] ;  /* 0x0000e200ff047b82 */ /* 0x000eb00000000a00 */
[----:B------:R-:W3:Y:S01]  /*0100*/  LDC.64 R6, c[0x0][0x390] ;  /* 0x0000e400ff067b82 */ /* 0x000ee20000000a00 */
[----:B-1----:R-:W-:-:S06]  /*0110*/  IMAD.WIDE R2, R9, 0x4, R2 ;  /* 0x0000000409027825 */ /* 0x002fcc00078e0202 */
[----:B0-----:R-:W4:Y:S01]  /*0120*/  LDG.E R2, desc[UR4][R2.64] ;  /* 0x0000000402027981 */ /* 0x001f22000c1e1900 */
[----:B--2---:R-:W-:-:S06]  /*0130*/  IMAD.WIDE R4, R9, 0x4, R4 ;  /* 0x0000000409047825 */ /* 0x004fcc00078e0204 */
[----:B------:R-:W4:Y:S01]  /*0140*/  LDG.E R5, desc[UR4][R4.64] ;  /* 0x0000000404057981 */ /* 0x000f22000c1e1900 */
[----:B---3--:R-:W-:-:S05]  /*0150*/  IMAD.WIDE R6, R9, 0x4, R6 ;  /* 0x0000000409067825 */ /* 0x008fca00078e0206 */
[----:B------:R-:W4:Y:S02]  /*0160*/  LDG.E R9, desc[UR4][R6.64] ;  /* 0x0000000406097981 */ /* 0x000f24000c1e1900 */
[----:B----4-:R-:W-:-:S05]  /*0170*/  FFMA R9, R2, R5, R9 ;  /* 0x0000000502097223 */ /* 0x010fca0000000009 */
[----:B------:R-:W-:Y:S01]  /*0180*/  STG.E desc[UR4][R6.64], R9 ;  /* 0x0000000906007986 */ /* 0x000fe2000c101904 */
[----:B------:R-:W-:Y:S05]  /*0190*/  EXIT ;  /* 0x000000000000794d */ /* 0x000fea0003800000 */
.L_x_121:
[----:B------:R-:W1:Y:S08]  /*01a0*/  LDC.64 R2, c[0x0][0x380] ;  /* 0x0000e000ff027b82 */ /* 0x000e700000000a00 */
[----:B------:R-:W2:Y:S08]  /*01b0*/  LDC.64 R4, c[0x0][0x388] ;  /* 0x0000e200ff047b82 */ /* 0x000eb00000000a00 */
[----:B------:R-:W3:Y:S01]  /*01c0*/  LDC.64 R6, c[0x0][0x390] ;  /* 0x0000e400ff067b82 */ /* 0x000ee20000000a00 */
[----:B-1----:R-:W-:-:S06]  /*01d0*/  IMAD.WIDE R2, R9, 0x4, R2 ;  /* 0x0000000409027825 */ /* 0x002fcc00078e0202 */
[----:B0-----:R-:W4:Y:S01]  /*01e0*/  LDG.E R2, desc[UR4][R2.64] ;  /* 0x0000000402027981 */ /* 0x001f22000c1e1900 */
[----:B--2---:R-:W-:-:S06]  /*01f0*/  IMAD.WIDE R4, R9, 0x4, R4 ;  /* 0x0000000409047825 */ /* 0x004fcc00078e0204 */
[----:B------:R-:W4:Y:S01]  /*0200*/  LDG.E R5, desc[UR4][R4.64] ;  /* 0x0000000404057981 */ /* 0x000f22000c1e1900 */
[----:B---3--:R-:W-:-:S04]  /*0210*/  IMAD.WIDE R6, R9, 0x4, R6 ;  /* 0x0000000409067825 */ /* 0x008fc800078e0206 */
[----:B----4-:R-:W-:-:S05]  /*0220*/  FMUL R9, R2, R5 ;  /* 0x0000000502097220 */ /* 0x010fca0000400000 */
[----:B------:R-:W-:Y:S01]  /*0230*/  STG.E desc[UR4][R6.64], R9 ;  /* 0x0000000906007986 */ /* 0x000fe2000c101904 */
[----:B------:R-:W-:Y:S05]  /*0240*/  EXIT ;  /* 0x000000000000794d */ /* 0x000fea0003800000 */
.L_x_122:
        /* <DEDUP_REMOVED lines=11> */
.L_x_145:


//--------------------- .text._Z4multPffii        --------------------------
	.section	.text._Z4multPffii,"ax",@progbits
	.align	128
        .global         _Z4multPffii
        .type           _Z4multPffii,@function
        .size           _Z4multPffii,(.L_x_146 - _Z4multPffii)
        .other          _Z4multPffii,@"STO_CUDA_ENTRY STV_DEFAULT"
_Z4multPffii:
.text._Z4multPffii:
        /* <DEDUP_REMOVED lines=15> */
[----:B--2---:R-:W-:-:S05]  /*00f0*/  FMUL R5, R0, UR6 ;  /* 0x0000000600057c20 */ /* 0x004fca0008400000 */
[----:B------:R-:W-:Y:S01]  /*0100*/  STG.E desc[UR4][R2.64], R5 ;  /* 0x0000000502007986 */ /* 0x000fe2000c101904 */
[----:B------:R-:W-:Y:S05]  /*0110*/  EXIT ;  /* 0x000000000000794d */ /* 0x000fea0003800000 */
.L_x_123:
        /* <DEDUP_REMOVED lines=14> */
.L_x_146:


//--------------------- .text._Z3setPffii         --------------------------
	.section	.text._Z3setPffii,"ax",@progbits
	.align	128
        .global         _Z3setPffii
        .type           _Z3setPffii,@function
        .size           _Z3setPffii,(.L_x_147 - _Z3setPffii)
        .other          _Z3setPffii,@"STO_CUDA_ENTRY STV_DEFAULT"
_Z3setPffii:
.text._Z3setPffii:
        /* <DEDUP_REMOVED lines=11> */
[----:B------:R-:W1:Y:S07]  /*00b0*/  LDCU.64 UR4, c[0x0][0x358] ;  /* 0x00006b00ff0477ac */ /* 0x000e6e0008000a00 */
[----:B------:R-:W1:Y:S01]  /*00c0*/  LDC R7, c[0x0][0x388] ;  /* 0x0000e200ff077b82 */ /* 0x000e620000000800 */
[----:B0-----:R-:W-:-:S05]  /*00d0*/  IMAD.WIDE R2, R5, 0x4, R2 ;  /* 0x0000000405027825 */ /* 0x001fca00078e0202 */
[----:B-1----:R-:W-:Y:S01]  /*00e0*/  STG.E desc[UR4][R2.64], R7 ;  /* 0x0000000702007986 */ /* 0x002fe2000c101904 */
[----:B------:R-:W-:Y:S05]  /*00f0*/  EXIT ;  /* 0x000000000000794d */ /* 0x000fea0003800000 */
.L_x_124:
        /* <DEDUP_REMOVED lines=16> */
.L_x_147:


//--------------------- .text._Z11sum_mat_colPfS_S_ii --------------------------
	.section	.text._Z11sum_mat_colPfS_S_ii,"ax",@progbits
	.align	128
        .global         _Z11sum_mat_colPfS_S_ii
        .type           _Z11sum_mat_colPfS_S_ii,@function
        .size           _Z11sum_mat_colPfS_S_ii,(.L_x_148 - _Z11sum_mat_colPfS_S_ii)
        .other          _Z11sum_mat_colPfS_S_ii,@"STO_CUDA_ENTRY STV_DEFAULT"
_Z11sum_mat_colPfS_S_ii:
.text._Z11sum_mat_colPfS_S_ii:
        /* <DEDUP_REMOVED lines=9> */
[----:B------:R-:W-:Y:S01]  /*0090*/  IABS R7, R3 ;  /* 0x0000000300077213 */ /* 0x000fe20000000000 */
[----:B------:R-:W0:Y:S03]  /*00a0*/  LDCU.64 UR4, c[0x0][0x358] ;  /* 0x00006b00ff0477ac */ /* 0x000e260008000a00 */
[----:B------:R-:W1:Y:S08]  /*00b0*/  I2F.RP R2, R7 ;  /* 0x0000000700027306 */ /* 0x000e700000209400 */
[----:B-1----:R-:W1:Y:S02]  /*00c0*/  MUFU.RCP R2, R2 ;  /* 0x0000000200027308 */ /* 0x002e640000001000 */
[----:B-1----:R-:W-:-:S06]  /*00d0*/  IADD3 R4, PT, PT, R2, 0xffffffe, RZ ;  /* 0x0ffffffe02047810 */ /* 0x002fcc0007ffe0ff */
[----:B------:R1:W2:Y:S02]  /*00e0*/  F2I.FTZ.U32.TRUNC.NTZ R5, R4 ;  /* 0x0000000400057305 */ /* 0x0002a4000021f000 */
[----:B-1----:R-:W-:Y:S02]  /*00f0*/  HFMA2 R4, -RZ, RZ, 0, 0 ;  /* 0x00000000ff047431 */ /* 0x002fe400000001ff */
[----:B--2---:R-:W-:-:S04]  /*0100*/  IMAD.MOV R6, RZ, RZ, -R5 ;  /* 0x000000ffff067224 */ /* 0x004fc800078e0a05 */
[----:B------:R-:W-:Y:S01]  /*0110*/  IMAD R9, R6, R7, RZ ;  /* 0x0000000706097224 */ /* 0x000fe200078e02ff */
[----:B------:R-:W-:-:S03]  /*0120*/  IABS R6, R0 ;  /* 0x0000000000067213 */ /* 0x000fc60000000000 */
[----:B------:R-:W-:-:S06]  /*0130*/  IMAD.HI.U32 R5, R5, R9, R4 ;  /* 0x0000000905057227 */ /* 0x000fcc00078e0004 */
[----:B------:R-:W-:Y:S02]  /*0140*/  IMAD.HI.U32 R8, R5, R6, RZ ;  /* 0x0000000605087227 */ /* 0x000fe400078e00ff */
[----:B------:R-:W1:Y:S02]  /*0150*/  LDC.64 R4, c[0x0][0x380] ;  /* 0x0000e000ff047b82 */ /* 0x000e640000000a00 */
[----:B------:R-:W-:-:S04]  /*0160*/  IMAD.MOV R2, RZ, RZ, -R8 ;  /* 0x000000ffff027224 */ /* 0x000fc800078e0a08 */
[----:B------:R-:W-:-:S05]  /*0170*/  IMAD R2, R7, R2, R6 ;  /* 0x0000000207027224 */ /* 0x000fca00078e0206 */
        /* <DEDUP_REMOVED lines=9> */
[----:B------:R-:W-:Y:S02]  /*0210*/  @!P1 IADD3 R8, PT, PT, -R8, RZ, RZ ;  /* 0x000000ff08089210 */ /* 0x000fe40007ffe1ff */
[----:B------:R-:W-:Y:S01]  /*0220*/  @!P2 LOP3.LUT R8, RZ, R3, RZ, 0x33, !PT ;  /* 0x00000003ff08a212 */ /* 0x000fe200078e33ff */
[----:B-1----:R-:W-:-:S04]  /*0230*/  IMAD.WIDE R2, R0, 0x4, R4 ;  /* 0x0000000400027825 */ /* 0x002fc800078e0204 */
[----:B--2---:R-:W-:Y:S02]  /*0240*/  IMAD.WIDE R4, R8, 0x4, R6 ;  /* 0x0000000408047825 */ /* 0x004fe400078e0206 */
[----:B0-----:R-:W2:Y:S01]  /*0250*/  LDG.E R2, desc[UR4][R2.64] ;  /* 0x0000000402027981 */ /* 0x001ea2000c1e1900 */
[----:B------:R-:W0:Y:S03]  /*0260*/  LDC.64 R6, c[0x0][0x390] ;  /* 0x0000e400ff067b82 */ /* 0x000e260000000a00 */
[----:B------:R-:W2:Y:S01]  /*0270*/  LDG.E R5, desc[UR4][R4.64] ;  /* 0x0000000404057981 */ /* 0x000ea2000c1e1900 */
[----:B0-----:R-:W-:-:S04]  /*0280*/  IMAD.WIDE R6, R0, 0x4, R6 ;  /* 0x0000000400067825 */ /* 0x001fc800078e0206 */
[----:B--2---:R-:W-:-:S05]  /*0290*/  FADD R9, R2, R5 ;  /* 0x0000000502097221 */ /* 0x004fca0000000000 */
[----:B------:R-:W-:Y:S01]  /*02a0*/  STG.E desc[UR4][R6.64], R9 ;  /* 0x0000000906007986 */ /* 0x000fe2000c101904 */
[----:B------:R-:W-:Y:S05]  /*02b0*/  EXIT ;  /* 0x000000000000794d */ /* 0x000fea0003800000 */
.L_x_125:
        /* <DEDUP_REMOVED lines=12> */
.L_x_148:


//--------------------- .text._Z11sum_mat_rowPfS_S_ii --------------------------
	.section	.text._Z11sum_mat_rowPfS_S_ii,"ax",@progbits
	.align	128
        .global         _Z11sum_mat_rowPfS_S_ii
        .type           _Z11sum_mat_rowPfS_S_ii,@function
        .size           _Z11sum_mat_rowPfS_S_ii,(.L_x_149 - _Z11sum_mat_rowPfS_S_ii)
        .other          _Z11sum_mat_rowPfS_S_ii,@"STO_CUDA_ENTRY STV_DEFAULT"
_Z11sum_mat_rowPfS_S_ii:
.text._Z11sum_mat_rowPfS_S_ii:
        /* <DEDUP_REMOVED lines=10> */
[----:B------:R-:W0:Y:S01]  /*00a0*/  LDCU.64 UR4, c[0x0][0x358] ;  /* 0x00006b00ff0477ac */ /* 0x000e220008000a00 */
[----:B------:R-:W-:Y:S02]  /*00b0*/  ISETP.GE.AND P2, PT, R0, RZ, PT ;  /* 0x000000ff0000720c */ /* 0x000fe40003f46270 */
        /* <DEDUP_REMOVED lines=9> */
[----:B------:R-:W-:-:S04]  /*0150*/  IMAD.HI.U32 R5, R5, R6, RZ ;  /* 0x0000000605057227 */ /* 0x000fc800078e00ff */
[----:B------:R-:W-:-:S04]  /*0160*/  IMAD.MOV R5, RZ, RZ, -R5 ;  /* 0x000000ffff057224 */ /* 0x000fc800078e0a05 */
[C---:B------:R-:W-:Y:S02]  /*0170*/  IMAD R2, R9.reuse, R5, R6 ;  /* 0x0000000509027224 */ /* 0x040fe400078e0206 */
[----:B------:R-:W1:Y:S03]  /*0180*/  LDC.64 R4, c[0x0][0x380] ;  /* 0x0000e000ff047b82 */ /* 0x000e660000000a00 */
[----:B------:R-:W-:-:S05]  /*0190*/  ISETP.GT.U32.AND P0, PT, R9, R2, PT ;  /* 0x000000020900720c */ /* 0x000fca0003f04070 */
[----:B------:R-:W2:Y:S08]  /*01a0*/  LDC.64 R6, c[0x0][0x388] ;  /* 0x0000e200ff067b82 */ /* 0x000eb00000000a00 */
[----:B------:R-:W-:Y:S02]  /*01b0*/  @!P0 IADD3 R2, PT, PT, R2, -R9, RZ ;  /* 0x8000000902028210 */ /* 0x000fe40007ffe0ff */
[----:B------:R-:W-:-:S02]  /*01c0*/  ISETP.NE.AND P0, PT, R3, RZ, PT ;  /* 0x000000ff0300720c */ /* 0x000fc40003f05270 */
[----:B------:R-:W-:-:S13]  /*01d0*/  ISETP.GT.U32.AND P1, PT, R9, R2, PT ;  /* 0x000000020900720c */ /* 0x000fda0003f24070 */
[----:B------:R-:W-:-:S05]  /*01e0*/  @!P1 IMAD.IADD R2, R2, 0x1, -R9 ;  /* 0x0000000102029824 */ /* 0x000fca00078e0a09 */
[----:B------:R-:W-:-:S04]  /*01f0*/  MOV R9, R2 ;  /* 0x0000000200097202 */ /* 0x000fc80000000f00 */
        /* <DEDUP_REMOVED lines=11> */
.L_x_126:
        /* <DEDUP_REMOVED lines=13> */
.L_x_149:


//--------------------- .nv.shared._Z7softmaxPfS_S_ll --------------------------
	.section	.nv.shared._Z7softmaxPfS_S_ll,"aw",@nobits
	.sectionflags	@""
	.align	16
	.zero		1024


//--------------------- .nv.shared.reserved.0     --------------------------
	.section	.nv.shared.reserved.0,"aw",@nobits
	.weak		__nv_reservedSMEM_offset_0_alias
	.size		__nv_reservedSMEM_offset_0_alias, 0, 64
	.other		__nv_reservedSMEM_offset_0_alias,@"STO_CUDA_RESERVED_SHARED STV_DEFAULT"
__nv_reservedSMEM_offset_0_alias:
	.zero		0
	.zero		64


//--------------------- .nv.shared._Z6d_reluPfS_S_i --------------------------
	.section	.nv.shared._Z6d_reluPfS_S_i,"aw",@nobits
	.sectionflags	@""
	.align	16
	.zero		1024


//--------------------- .nv.shared._Z4reluPfS_i   --------------------------
	.section	.nv.shared._Z4reluPfS_i,"aw",@nobits
	.sectionflags	@""
	.align	16
	.zero		1024


//--------------------- .nv.shared._Z8accuracyPfS_S_ilPi --------------------------
	.section	.nv.shared._Z8accuracyPfS_S_ilPi,"aw",@nobits
	.sectionflags	@""
	.align	16
	.zero		1024


//--------------------- .nv.shared._Z4centPfS_S_i --------------------------
	.section	.nv.shared._Z4centPfS_S_i,"aw",@nobits
	.sectionflags	@""
	.align	16
	.zero		1024


//--------------------- .nv.shared._Z12reduce_sum2DPfS_iii --------------------------
	.section	.nv.shared._Z12reduce_sum2DPfS_iii,"aw",@nobits
	.sectionflags	@""
	.align	16
	.zero		1024


//--------------------- .nv.shared._Z4maskPffii   --------------------------
	.section	.nv.shared._Z4maskPffii,"aw",@nobits
	.sectionflags	@""
	.align	16
	.zero		1024


//--------------------- .nv.shared._Z3sqrPfii     --------------------------
	.section	.nv.shared._Z3sqrPfii,"aw",@nobits
	.sectionflags	@""
	.align	16
	.zero		1024


//--------------------- .nv.shared._Z4sqrtPfii    --------------------------
	.section	.nv.shared._Z4sqrtPfii,"aw",@nobits
	.sectionflags	@""
	.align	16
	.zero		1024


//--------------------- .nv.shared._Z3expPfii     --------------------------
	.section	.nv.shared._Z3expPfii,"aw",@nobits
	.sectionflags	@""
	.align	16
	.zero		1024


//--------------------- .nv.shared._Z3logPfii     --------------------------
	.section	.nv.shared._Z3logPfii,"aw",@nobits
	.sectionflags	@""
	.align	16
	.zero		1024


//--------------------- .nv.shared._Z16reduce_array_sumPfliS_ --------------------------
	.section	.nv.shared._Z16reduce_array_sumPfliS_,"aw",@nobits
	.sectionflags	@""
	.align	16
.nv.shared._Z16reduce_array_sumPfliS_:
	.zero		1040


//--------------------- .nv.shared._Z3sumfPffS_S_ii --------------------------
	.section	.nv.shared._Z3sumfPffS_S_ii,"aw",@nobits
	.sectionflags	@""
	.align	16
	.zero		1024


//--------------------- .nv.shared._Z3sumPffii    --------------------------
	.section	.nv.shared._Z3sumPffii,"aw",@nobits
	.sectionflags	@""
	.align	16
	.zero		1024


//--------------------- .nv.shared._Z6el_divPfS_S_iii --------------------------
	.section	.nv.shared._Z6el_divPfS_S_iii,"aw",@nobits
	.sectionflags	@""
	.align	16
	.zero		1024


//--------------------- .nv.shared._Z7el_multPfS_S_iii --------------------------
	.section	.nv.shared._Z7el_multPfS_S_iii,"aw",@nobits
	.sectionflags	@""
	.align	16
	.zero		1024


//--------------------- .nv.shared._Z4multPffii   --------------------------
	.section	.nv.shared._Z4multPffii,"aw",@nobits
	.sectionflags	@""
	.align	16
	.zero		1024


//--------------------- .nv.shared._Z3setPffii    --------------------------
	.section	.nv.shared._Z3setPffii,"aw",@nobits
	.sectionflags	@""
	.align	16
	.zero		1024


//--------------------- .nv.shared._Z11sum_mat_colPfS_S_ii --------------------------
	.section	.nv.shared._Z11sum_mat_colPfS_S_ii,"aw",@nobits
	.sectionflags	@""
	.align	16
	.zero		1024


//--------------------- .nv.shared._Z11sum_mat_rowPfS_S_ii --------------------------
	.section	.nv.shared._Z11sum_mat_rowPfS_S_ii,"aw",@nobits
	.sectionflags	@""
	.align	16
	.zero		1024


//--------------------- .nv.constant0._Z7softmaxPfS_S_ll --------------------------
	.section	.nv.constant0._Z7softmaxPfS_S_ll,"a",@progbits
	.sectionflags	@""
	.align	4
.nv.constant0._Z7softmaxPfS_S_ll:
	.zero		936


//--------------------- .nv.constant0._Z6d_reluPfS_S_i --------------------------
	.section	.nv.constant0._Z6d_reluPfS_S_i,"a",@progbits
	.sectionflags	@""
	.align	4
.nv.constant0._Z6d_reluPfS_S_i:
	.zero		924


//--------------------- .nv.constant0._Z4reluPfS_i --------------------------
	.section	.nv.constant0._Z4reluPfS_i,"a",@progbits
	.sectionflags	@""
	.align	4
.nv.constant0._Z4reluPfS_i:
	.zero		916


//--------------------- .nv.constant0._Z8accuracyPfS_S_ilPi --------------------------
	.section	.nv.constant0._Z8accuracyPfS_S_ilPi,"a",@progbits
	.sectionflags	@""
	.align	4
.nv.constant0._Z8accuracyPfS_S_ilPi:
	.zero		944


//--------------------- .nv.constant0._Z4centPfS_S_i --------------------------
	.section	.nv.constant0._Z4centPfS_S_i,"a",@progbits
	.sectionflags	@""
	.align	4
.nv.constant0._Z4centPfS_S_i:
	.zero		924


//--------------------- .nv.constant0._Z12reduce_sum2DPfS_iii --------------------------
	.section	.nv.constant0._Z12reduce_sum2DPfS_iii,"a",@progbits
	.sectionflags	@""
	.align	4
.nv.constant0._Z12reduce_sum2DPfS_iii:
	.zero		924


//--------------------- .nv.constant0._Z4maskPffii --------------------------
	.section	.nv.constant0._Z4maskPffii,"a",@progbits
	.sectionflags	@""
	.align	4
.nv.constant0._Z4maskPffii:
	.zero		916


//--------------------- .nv.constant0._Z3sqrPfii  --------------------------
	.section	.nv.constant0._Z3sqrPfii,"a",@progbits
	.sectionflags	@""
	.align	4
.nv.constant0._Z3sqrPfii:
	.zero		912


//--------------------- .nv.constant0._Z4sqrtPfii --------------------------
	.section	.nv.constant0._Z4sqrtPfii,"a",@progbits
	.sectionflags	@""
	.align	4
.nv.constant0._Z4sqrtPfii:
	.zero		912


//--------------------- .nv.constant0._Z3expPfii  --------------------------
	.section	.nv.constant0._Z3expPfii,"a",@progbits
	.sectionflags	@""
	.align	4
.nv.constant0._Z3expPfii:
	.zero		912


//--------------------- .nv.constant0._Z3logPfii  --------------------------
	.section	.nv.constant0._Z3logPfii,"a",@progbits
	.sectionflags	@""
	.align	4
.nv.constant0._Z3logPfii:
	.zero		912


//--------------------- .nv.constant0._Z16reduce_array_sumPfliS_ --------------------------
	.section	.nv.constant0._Z16reduce_array_sumPfliS_,"a",@progbits
	.sectionflags	@""
	.align	4
.nv.constant0._Z16reduce_array_sumPfliS_:
	.zero		928


//--------------------- .nv.constant0._Z3sumfPffS_S_ii --------------------------
	.section	.nv.constant0._Z3sumfPffS_S_ii,"a",@progbits
	.sectionflags	@""
	.align	4
.nv.constant0._Z3sumfPffS_S_ii:
	.zero		944


//--------------------- .nv.constant0._Z3sumPffii --------------------------
	.section	.nv.constant0._Z3sumPffii,"a",@progbits
	.sectionflags	@""
	.align	4
.nv.constant0._Z3sumPffii:
	.zero		916


//--------------------- .nv.constant0._Z6el_divPfS_S_iii --------------------------
	.section	.nv.constant0._Z6el_divPfS_S_iii,"a",@progbits
	.sectionflags	@""
	.align	4
.nv.constant0._Z6el_divPfS_S_iii:
	.zero		932


//--------------------- .nv.constant0._Z7el_multPfS_S_iii --------------------------
	.section	.nv.constant0._Z7el_multPfS_S_iii,"a",@progbits
	.sectionflags	@""
	.align	4
.nv.constant0._Z7el_multPfS_S_iii:
	.zero		932


//--------------------- .nv.constant0._Z4multPffii --------------------------
	.section	.nv.constant0._Z4multPffii,"a",@progbits
	.sectionflags	@""
	.align	4
.nv.constant0._Z4multPffii:
	.zero		916


//--------------------- .nv.constant0._Z3setPffii --------------------------
	.section	.nv.constant0._Z3setPffii,"a",@progbits
	.sectionflags	@""
	.align	4
.nv.constant0._Z3setPffii:
	.zero		916


//--------------------- .nv.constant0._Z11sum_mat_colPfS_S_ii --------------------------
	.section	.nv.constant0._Z11sum_mat_colPfS_S_ii,"a",@progbits
	.sectionflags	@""
	.align	4
.nv.constant0._Z11sum_mat_colPfS_S_ii:
	.zero		928


//--------------------- .nv.constant0._Z11sum_mat_rowPfS_S_ii --------------------------
	.section	.nv.constant0._Z11sum_mat_rowPfS_S_ii,"a",@progbits
	.sectionflags	@""
	.align	4
.nv.constant0._Z11sum_mat_rowPfS_S_ii:
	.zero		928


//--------------------- SYMBOLS --------------------------

	.type		.nv.reservedSmem.offset0,@object
	.size		.nv.reservedSmem.offset0,0x4
	.type		.nv.reservedSmem.cap,@object
	.size		.nv.reservedSmem.cap,0x4
